//
// Generated by NVIDIA NVVM Compiler
//
// Compiler Build ID: CL-36424714
// Cuda compilation tools, release 13.0, V13.0.88
// Based on NVVM 20.0.0
//

.version 9.0
.target sm_100
.address_size 64

	// .globl	_Z10sum_level0PfiiS_
// _ZZ10sum_level0PfiiS_E8smem_val has been demoted
// _ZZ11calculate_qPfS_iiS_E6smem_i has been demoted
// _ZZ11calculate_qPfS_iiS_E6smem_j has been demoted
// _ZZ6getMinPfPiiS_S0_E8smem_val has been demoted
// _ZZ6getMinPfPiiS_S0_E8smem_idx has been demoted

.visible .entry _Z10sum_level0PfiiS_(
	.param .u64 .ptr .align 1 _Z10sum_level0PfiiS__param_0,
	.param .u32 _Z10sum_level0PfiiS__param_1,
	.param .u32 _Z10sum_level0PfiiS__param_2,
	.param .u64 .ptr .align 1 _Z10sum_level0PfiiS__param_3
)
{
	.reg .pred 	%p<31>;
	.reg .b32 	%r<29>;
	.reg .b32 	%f<84>;
	.reg .b64 	%rd<9>;
	// demoted variable
	.shared .align 4 .b8 _ZZ10sum_level0PfiiS_E8smem_val[512];
	ld.param.u64 	%rd2, [_Z10sum_level0PfiiS__param_0];
	ld.param.u32 	%r8, [_Z10sum_level0PfiiS__param_1];
	ld.param.u32 	%r9, [_Z10sum_level0PfiiS__param_2];
	ld.param.u64 	%rd3, [_Z10sum_level0PfiiS__param_3];
	mov.u32 	%r1, %tid.x;
	mov.u32 	%r10, %ctaid.x;
	mov.u32 	%r2, %ntid.x;
	div.s32 	%r3, %r10, %r9;
	mul.lo.s32 	%r11, %r3, %r8;
	add.s32 	%r12, %r11, %r1;
	mul.lo.s32 	%r13, %r3, %r9;
	sub.s32 	%r4, %r10, %r13;
	shl.b32 	%r14, %r4, 10;
	add.s32 	%r5, %r12, %r14;
	add.s32 	%r6, %r11, %r8;
	setp.ge.s32 	%p1, %r5, %r6;
	mov.f32 	%f80, 0f00000000;
	@%p1 bra 	$L__BB0_16;
	cvta.to.global.u64 	%rd4, %rd2;
	mul.wide.s32 	%rd5, %r5, 4;
	add.s64 	%rd1, %rd4, %rd5;
	ld.global.f32 	%f1, [%rd1];
	add.s32 	%r15, %r5, 128;
	setp.ge.s32 	%p2, %r15, %r6;
	mov.f32 	%f72, 0f00000000;
	@%p2 bra 	$L__BB0_3;
	ld.global.f32 	%f72, [%rd1+512];
$L__BB0_3:
	add.s32 	%r16, %r5, 256;
	setp.ge.s32 	%p3, %r16, %r6;
	mov.f32 	%f73, 0f00000000;
	@%p3 bra 	$L__BB0_5;
	ld.global.f32 	%f73, [%rd1+1024];
$L__BB0_5:
	add.s32 	%r17, %r5, 384;
	setp.ge.s32 	%p4, %r17, %r6;
	mov.f32 	%f74, 0f00000000;
	@%p4 bra 	$L__BB0_7;
	ld.global.f32 	%f74, [%rd1+1536];
$L__BB0_7:
	add.s32 	%r18, %r5, 512;
	setp.ge.s32 	%p5, %r18, %r6;
	mov.f32 	%f75, 0f00000000;
	@%p5 bra 	$L__BB0_9;
	ld.global.f32 	%f75, [%rd1+2048];
$L__BB0_9:
	add.s32 	%r19, %r5, 640;
	setp.ge.s32 	%p6, %r19, %r6;
	mov.f32 	%f76, 0f00000000;
	@%p6 bra 	$L__BB0_11;
	ld.global.f32 	%f76, [%rd1+2560];
$L__BB0_11:
	add.s32 	%r20, %r5, 768;
	setp.ge.s32 	%p7, %r20, %r6;
	mov.f32 	%f77, 0f00000000;
	@%p7 bra 	$L__BB0_13;
	ld.global.f32 	%f77, [%rd1+3072];
$L__BB0_13:
	add.s32 	%r21, %r5, 896;
	setp.ge.s32 	%p8, %r21, %r6;
	mov.f32 	%f78, 0f00000000;
	@%p8 bra 	$L__BB0_15;
	ld.global.f32 	%f78, [%rd1+3584];
$L__BB0_15:
	abs.f32 	%f35, %f78;
	setp.neu.f32 	%p9, %f35, 0f7F800000;
	selp.f32 	%f36, %f78, 0f00000000, %p9;
	abs.f32 	%f37, %f1;
	setp.neu.f32 	%p10, %f37, 0f7F800000;
	selp.f32 	%f38, %f1, 0f00000000, %p10;
	abs.f32 	%f39, %f72;
	setp.neu.f32 	%p11, %f39, 0f7F800000;
	selp.f32 	%f40, %f72, 0f00000000, %p11;
	add.f32 	%f41, %f38, %f40;
	abs.f32 	%f42, %f73;
	setp.neu.f32 	%p12, %f42, 0f7F800000;
	selp.f32 	%f43, %f73, 0f00000000, %p12;
	add.f32 	%f44, %f41, %f43;
	abs.f32 	%f45, %f74;
	setp.neu.f32 	%p13, %f45, 0f7F800000;
	selp.f32 	%f46, %f74, 0f00000000, %p13;
	add.f32 	%f47, %f44, %f46;
	abs.f32 	%f48, %f75;
	setp.neu.f32 	%p14, %f48, 0f7F800000;
	selp.f32 	%f49, %f75, 0f00000000, %p14;
	add.f32 	%f50, %f47, %f49;
	abs.f32 	%f51, %f76;
	setp.neu.f32 	%p15, %f51, 0f7F800000;
	selp.f32 	%f52, %f76, 0f00000000, %p15;
	add.f32 	%f53, %f50, %f52;
	abs.f32 	%f54, %f77;
	setp.neu.f32 	%p16, %f54, 0f7F800000;
	selp.f32 	%f55, %f77, 0f00000000, %p16;
	add.f32 	%f56, %f53, %f55;
	add.f32 	%f80, %f56, %f36;
$L__BB0_16:
	shl.b32 	%r23, %r1, 2;
	mov.u32 	%r24, _ZZ10sum_level0PfiiS_E8smem_val;
	add.s32 	%r7, %r24, %r23;
	st.shared.f32 	[%r7], %f80;
	bar.sync 	0;
	setp.lt.u32 	%p17, %r2, 1024;
	setp.gt.u32 	%p18, %r1, 511;
	or.pred  	%p19, %p17, %p18;
	@%p19 bra 	$L__BB0_18;
	ld.shared.f32 	%f57, [%r7+2048];
	add.f32 	%f80, %f80, %f57;
	st.shared.f32 	[%r7], %f80;
$L__BB0_18:
	bar.sync 	0;
	setp.lt.u32 	%p20, %r2, 512;
	setp.gt.u32 	%p21, %r1, 255;
	or.pred  	%p22, %p20, %p21;
	@%p22 bra 	$L__BB0_20;
	ld.shared.f32 	%f58, [%r7+1024];
	add.f32 	%f80, %f80, %f58;
	st.shared.f32 	[%r7], %f80;
$L__BB0_20:
	bar.sync 	0;
	setp.lt.u32 	%p23, %r2, 256;
	setp.gt.u32 	%p24, %r1, 127;
	or.pred  	%p25, %p23, %p24;
	@%p25 bra 	$L__BB0_22;
	ld.shared.f32 	%f59, [%r7+512];
	add.f32 	%f80, %f80, %f59;
	st.shared.f32 	[%r7], %f80;
$L__BB0_22:
	bar.sync 	0;
	setp.lt.u32 	%p26, %r2, 128;
	setp.gt.u32 	%p27, %r1, 63;
	or.pred  	%p28, %p26, %p27;
	@%p28 bra 	$L__BB0_24;
	ld.shared.f32 	%f60, [%r7+256];
	add.f32 	%f80, %f80, %f60;
	st.shared.f32 	[%r7], %f80;
$L__BB0_24:
	bar.sync 	0;
	setp.gt.u32 	%p29, %r1, 31;
	@%p29 bra 	$L__BB0_27;
	ld.volatile.shared.f32 	%f61, [%r7+128];
	add.f32 	%f62, %f80, %f61;
	st.volatile.shared.f32 	[%r7], %f62;
	ld.volatile.shared.f32 	%f63, [%r7+64];
	add.f32 	%f64, %f62, %f63;
	st.volatile.shared.f32 	[%r7], %f64;
	ld.volatile.shared.f32 	%f65, [%r7+32];
	add.f32 	%f66, %f64, %f65;
	st.volatile.shared.f32 	[%r7], %f66;
	ld.volatile.shared.f32 	%f67, [%r7+16];
	add.f32 	%f68, %f66, %f67;
	st.volatile.shared.f32 	[%r7], %f68;
	ld.volatile.shared.f32 	%f69, [%r7+8];
	add.f32 	%f70, %f68, %f69;
	st.volatile.shared.f32 	[%r7], %f70;
	ld.volatile.shared.f32 	%f71, [%r7+4];
	add.f32 	%f26, %f70, %f71;
	st.volatile.shared.f32 	[%r7], %f26;
	setp.ne.s32 	%p30, %r1, 0;
	@%p30 bra 	$L__BB0_27;
	mad.lo.s32 	%r28, %r4, %r8, %r3;
	cvta.to.global.u64 	%rd6, %rd3;
	mul.wide.s32 	%rd7, %r28, 4;
	add.s64 	%rd8, %rd6, %rd7;
	st.global.f32 	[%rd8], %f26;
$L__BB0_27:
	ret;

}
	// .globl	_Z10sum_level1PfiiS_
.visible .entry _Z10sum_level1PfiiS_(
	.param .u64 .ptr .align 1 _Z10sum_level1PfiiS__param_0,
	.param .u32 _Z10sum_level1PfiiS__param_1,
	.param .u32 _Z10sum_level1PfiiS__param_2,
	.param .u64 .ptr .align 1 _Z10sum_level1PfiiS__param_3
)
{
	.reg .pred 	%p<11>;
	.reg .b32 	%r<38>;
	.reg .b32 	%f<83>;
	.reg .b64 	%rd<43>;

	ld.param.u64 	%rd3, [_Z10sum_level1PfiiS__param_0];
	ld.param.u32 	%r23, [_Z10sum_level1PfiiS__param_1];
	ld.param.u32 	%r24, [_Z10sum_level1PfiiS__param_2];
	ld.param.u64 	%rd2, [_Z10sum_level1PfiiS__param_3];
	cvta.to.global.u64 	%rd1, %rd3;
	mov.u32 	%r25, %tid.x;
	mov.u32 	%r26, %ctaid.x;
	mov.u32 	%r27, %ntid.x;
	mad.lo.s32 	%r1, %r26, %r27, %r25;
	setp.ge.s32 	%p1, %r1, %r23;
	@%p1 bra 	$L__BB1_15;
	setp.lt.s32 	%p2, %r24, 1;
	mov.f32 	%f82, 0f00000000;
	@%p2 bra 	$L__BB1_14;
	and.b32  	%r2, %r24, 15;
	setp.lt.u32 	%p3, %r24, 16;
	mov.f32 	%f82, 0f00000000;
	mov.b32 	%r34, 0;
	@%p3 bra 	$L__BB1_5;
	and.b32  	%r34, %r24, 2147483632;
	neg.s32 	%r32, %r34;
	shl.b32 	%r5, %r23, 4;
	mov.f32 	%f82, 0f00000000;
	mul.wide.s32 	%rd6, %r23, 4;
	mov.u32 	%r31, %r1;
$L__BB1_4:
	.pragma "nounroll";
	mul.wide.s32 	%rd4, %r31, 4;
	add.s64 	%rd5, %rd1, %rd4;
	ld.global.f32 	%f18, [%rd5];
	add.f32 	%f19, %f82, %f18;
	add.s64 	%rd7, %rd5, %rd6;
	ld.global.f32 	%f20, [%rd7];
	add.f32 	%f21, %f19, %f20;
	add.s64 	%rd8, %rd7, %rd6;
	ld.global.f32 	%f22, [%rd8];
	add.f32 	%f23, %f21, %f22;
	add.s64 	%rd9, %rd8, %rd6;
	ld.global.f32 	%f24, [%rd9];
	add.f32 	%f25, %f23, %f24;
	add.s64 	%rd10, %rd9, %rd6;
	ld.global.f32 	%f26, [%rd10];
	add.f32 	%f27, %f25, %f26;
	add.s64 	%rd11, %rd10, %rd6;
	ld.global.f32 	%f28, [%rd11];
	add.f32 	%f29, %f27, %f28;
	add.s64 	%rd12, %rd11, %rd6;
	ld.global.f32 	%f30, [%rd12];
	add.f32 	%f31, %f29, %f30;
	add.s64 	%rd13, %rd12, %rd6;
	ld.global.f32 	%f32, [%rd13];
	add.f32 	%f33, %f31, %f32;
	add.s64 	%rd14, %rd13, %rd6;
	ld.global.f32 	%f34, [%rd14];
	add.f32 	%f35, %f33, %f34;
	add.s64 	%rd15, %rd14, %rd6;
	ld.global.f32 	%f36, [%rd15];
	add.f32 	%f37, %f35, %f36;
	add.s64 	%rd16, %rd15, %rd6;
	ld.global.f32 	%f38, [%rd16];
	add.f32 	%f39, %f37, %f38;
	add.s64 	%rd17, %rd16, %rd6;
	ld.global.f32 	%f40, [%rd17];
	add.f32 	%f41, %f39, %f40;
	add.s64 	%rd18, %rd17, %rd6;
	ld.global.f32 	%f42, [%rd18];
	add.f32 	%f43, %f41, %f42;
	add.s64 	%rd19, %rd18, %rd6;
	ld.global.f32 	%f44, [%rd19];
	add.f32 	%f45, %f43, %f44;
	add.s64 	%rd20, %rd19, %rd6;
	ld.global.f32 	%f46, [%rd20];
	add.f32 	%f47, %f45, %f46;
	add.s64 	%rd21, %rd20, %rd6;
	ld.global.f32 	%f48, [%rd21];
	add.f32 	%f82, %f47, %f48;
	add.s32 	%r32, %r32, 16;
	add.s32 	%r31, %r31, %r5;
	setp.ne.s32 	%p4, %r32, 0;
	@%p4 bra 	$L__BB1_4;
$L__BB1_5:
	setp.eq.s32 	%p5, %r2, 0;
	@%p5 bra 	$L__BB1_14;
	and.b32  	%r11, %r24, 7;
	setp.lt.u32 	%p6, %r2, 8;
	@%p6 bra 	$L__BB1_8;
	mad.lo.s32 	%r29, %r34, %r23, %r1;
	mul.wide.s32 	%rd22, %r29, 4;
	add.s64 	%rd23, %rd1, %rd22;
	ld.global.f32 	%f50, [%rd23];
	add.f32 	%f51, %f82, %f50;
	mul.wide.s32 	%rd24, %r23, 4;
	add.s64 	%rd25, %rd23, %rd24;
	ld.global.f32 	%f52, [%rd25];
	add.f32 	%f53, %f51, %f52;
	add.s64 	%rd26, %rd25, %rd24;
	ld.global.f32 	%f54, [%rd26];
	add.f32 	%f55, %f53, %f54;
	add.s64 	%rd27, %rd26, %rd24;
	ld.global.f32 	%f56, [%rd27];
	add.f32 	%f57, %f55, %f56;
	add.s64 	%rd28, %rd27, %rd24;
	ld.global.f32 	%f58, [%rd28];
	add.f32 	%f59, %f57, %f58;
	add.s64 	%rd29, %rd28, %rd24;
	ld.global.f32 	%f60, [%rd29];
	add.f32 	%f61, %f59, %f60;
	add.s64 	%rd30, %rd29, %rd24;
	ld.global.f32 	%f62, [%rd30];
	add.f32 	%f63, %f61, %f62;
	add.s64 	%rd31, %rd30, %rd24;
	ld.global.f32 	%f64, [%rd31];
	add.f32 	%f82, %f63, %f64;
	add.s32 	%r34, %r34, 8;
$L__BB1_8:
	setp.eq.s32 	%p7, %r11, 0;
	@%p7 bra 	$L__BB1_14;
	and.b32  	%r14, %r24, 3;
	setp.lt.u32 	%p8, %r11, 4;
	@%p8 bra 	$L__BB1_11;
	mad.lo.s32 	%r30, %r34, %r23, %r1;
	mul.wide.s32 	%rd32, %r30, 4;
	add.s64 	%rd33, %rd1, %rd32;
	ld.global.f32 	%f66, [%rd33];
	add.f32 	%f67, %f82, %f66;
	mul.wide.s32 	%rd34, %r23, 4;
	add.s64 	%rd35, %rd33, %rd34;
	ld.global.f32 	%f68, [%rd35];
	add.f32 	%f69, %f67, %f68;
	add.s64 	%rd36, %rd35, %rd34;
	ld.global.f32 	%f70, [%rd36];
	add.f32 	%f71, %f69, %f70;
	add.s64 	%rd37, %rd36, %rd34;
	ld.global.f32 	%f72, [%rd37];
	add.f32 	%f82, %f71, %f72;
	add.s32 	%r34, %r34, 4;
$L__BB1_11:
	setp.eq.s32 	%p9, %r14, 0;
	@%p9 bra 	$L__BB1_14;
	mad.lo.s32 	%r37, %r34, %r23, %r1;
	neg.s32 	%r36, %r14;
$L__BB1_13:
	.pragma "nounroll";
	mul.wide.s32 	%rd38, %r37, 4;
	add.s64 	%rd39, %rd1, %rd38;
	ld.global.f32 	%f73, [%rd39];
	add.f32 	%f82, %f82, %f73;
	add.s32 	%r37, %r37, %r23;
	add.s32 	%r36, %r36, 1;
	setp.ne.s32 	%p10, %r36, 0;
	@%p10 bra 	$L__BB1_13;
$L__BB1_14:
	cvta.to.global.u64 	%rd40, %rd2;
	mul.wide.s32 	%rd41, %r1, 4;
	add.s64 	%rd42, %rd40, %rd41;
	st.global.f32 	[%rd42], %f82;
$L__BB1_15:
	ret;

}
	// .globl	_Z11calculate_qPfS_iiS_
.visible .entry _Z11calculate_qPfS_iiS_(
	.param .u64 .ptr .align 1 _Z11calculate_qPfS_iiS__param_0,
	.param .u64 .ptr .align 1 _Z11calculate_qPfS_iiS__param_1,
	.param .u32 _Z11calculate_qPfS_iiS__param_2,
	.param .u32 _Z11calculate_qPfS_iiS__param_3,
	.param .u64 .ptr .align 1 _Z11calculate_qPfS_iiS__param_4
)
{
	.reg .pred 	%p<5>;
	.reg .b32 	%r<20>;
	.reg .b32 	%f<14>;
	.reg .b64 	%rd<15>;
	// demoted variable
	.shared .align 4 .b8 _ZZ11calculate_qPfS_iiS_E6smem_i[64];
	// demoted variable
	.shared .align 4 .b8 _ZZ11calculate_qPfS_iiS_E6smem_j[64];
	ld.param.u64 	%rd2, [_Z11calculate_qPfS_iiS__param_0];
	ld.param.u64 	%rd4, [_Z11calculate_qPfS_iiS__param_1];
	ld.param.u32 	%r8, [_Z11calculate_qPfS_iiS__param_2];
	ld.param.u32 	%r9, [_Z11calculate_qPfS_iiS__param_3];
	ld.param.u64 	%rd3, [_Z11calculate_qPfS_iiS__param_4];
	cvta.to.global.u64 	%rd1, %rd4;
	mov.u32 	%r1, %tid.x;
	mov.u32 	%r2, %tid.y;
	mov.u32 	%r10, %ctaid.y;
	mov.u32 	%r11, %ntid.y;
	mad.lo.s32 	%r3, %r10, %r11, %r2;
	mov.u32 	%r12, %ctaid.x;
	mov.u32 	%r13, %ntid.x;
	mad.lo.s32 	%r4, %r12, %r13, %r1;
	max.s32 	%r14, %r3, %r4;
	setp.ge.s32 	%p1, %r14, %r8;
	@%p1 bra 	$L__BB2_8;
	setp.ne.s32 	%p2, %r1, 0;
	shl.b32 	%r15, %r2, 2;
	mov.u32 	%r16, _ZZ11calculate_qPfS_iiS_E6smem_i;
	add.s32 	%r5, %r16, %r15;
	@%p2 bra 	$L__BB2_3;
	mul.wide.u32 	%rd5, %r3, 4;
	add.s64 	%rd6, %rd1, %rd5;
	ld.global.f32 	%f4, [%rd6];
	st.shared.f32 	[%r5], %f4;
$L__BB2_3:
	setp.ne.s32 	%p3, %r2, 0;
	shl.b32 	%r17, %r1, 2;
	mov.u32 	%r18, _ZZ11calculate_qPfS_iiS_E6smem_j;
	add.s32 	%r6, %r18, %r17;
	@%p3 bra 	$L__BB2_5;
	mul.wide.s32 	%rd7, %r4, 4;
	add.s64 	%rd8, %rd1, %rd7;
	ld.global.f32 	%f5, [%rd8];
	st.shared.f32 	[%r6], %f5;
$L__BB2_5:
	bar.sync 	0;
	mad.lo.s32 	%r7, %r8, %r3, %r4;
	cvta.to.global.u64 	%rd9, %rd2;
	mul.wide.s32 	%rd10, %r7, 4;
	add.s64 	%rd11, %rd9, %rd10;
	ld.global.f32 	%f1, [%rd11];
	abs.f32 	%f7, %f1;
	setp.eq.f32 	%p4, %f7, 0f7F800000;
	mov.f32 	%f13, 0f7F800000;
	@%p4 bra 	$L__BB2_7;
	add.s32 	%r19, %r9, -2;
	cvt.rn.f32.s32 	%f8, %r19;
	mul.f32 	%f9, %f1, %f8;
	ld.shared.f32 	%f10, [%r5];
	sub.f32 	%f11, %f9, %f10;
	ld.shared.f32 	%f12, [%r6];
	sub.f32 	%f13, %f11, %f12;
$L__BB2_7:
	cvta.to.global.u64 	%rd12, %rd3;
	add.s64 	%rd14, %rd12, %rd10;
	st.global.f32 	[%rd14], %f13;
$L__BB2_8:
	ret;

}
	// .globl	_Z6getMinPfPiiS_S0_
.visible .entry _Z6getMinPfPiiS_S0_(
	.param .u64 .ptr .align 1 _Z6getMinPfPiiS_S0__param_0,
	.param .u64 .ptr .align 1 _Z6getMinPfPiiS_S0__param_1,
	.param .u32 _Z6getMinPfPiiS_S0__param_2,
	.param .u64 .ptr .align 1 _Z6getMinPfPiiS_S0__param_3,
	.param .u64 .ptr .align 1 _Z6getMinPfPiiS_S0__param_4
)
{
	.reg .pred 	%p<41>;
	.reg .b32 	%r<65>;
	.reg .b32 	%f<76>;
	.reg .b64 	%rd<17>;
	// demoted variable
	.shared .align 4 .b8 _ZZ6getMinPfPiiS_S0_E8smem_val[512];
	// demoted variable
	.shared .align 4 .b8 _ZZ6getMinPfPiiS_S0_E8smem_idx[512];
	ld.param.u64 	%rd2, [_Z6getMinPfPiiS_S0__param_0];
	ld.param.u64 	%rd3, [_Z6getMinPfPiiS_S0__param_1];
	ld.param.u32 	%r38, [_Z6getMinPfPiiS_S0__param_2];
	ld.param.u64 	%rd4, [_Z6getMinPfPiiS_S0__param_3];
	ld.param.u64 	%rd5, [_Z6getMinPfPiiS_S0__param_4];
	mov.u32 	%r1, %tid.x;
	mov.u32 	%r2, %ctaid.x;
	shl.b32 	%r39, %r2, 10;
	or.b32  	%r59, %r39, %r1;
	setp.ge.s32 	%p1, %r59, %r38;
	mov.f32 	%f71, 0f7F800000;
	@%p1 bra 	$L__BB3_16;
	cvta.to.global.u64 	%rd6, %rd2;
	mul.wide.u32 	%rd7, %r59, 4;
	add.s64 	%rd1, %rd6, %rd7;
	ld.global.f32 	%f1, [%rd1];
	add.s32 	%r4, %r59, 128;
	setp.ge.u32 	%p2, %r4, %r38;
	mov.f32 	%f58, 0f7F800000;
	@%p2 bra 	$L__BB3_3;
	ld.global.f32 	%f58, [%rd1+512];
$L__BB3_3:
	add.s32 	%r5, %r59, 256;
	setp.ge.u32 	%p3, %r5, %r38;
	mov.f32 	%f59, 0f7F800000;
	@%p3 bra 	$L__BB3_5;
	ld.global.f32 	%f59, [%rd1+1024];
$L__BB3_5:
	add.s32 	%r6, %r59, 384;
	setp.ge.u32 	%p4, %r6, %r38;
	mov.f32 	%f60, 0f7F800000;
	@%p4 bra 	$L__BB3_7;
	ld.global.f32 	%f60, [%rd1+1536];
$L__BB3_7:
	add.s32 	%r7, %r59, 512;
	setp.ge.u32 	%p5, %r7, %r38;
	mov.f32 	%f61, 0f7F800000;
	@%p5 bra 	$L__BB3_9;
	ld.global.f32 	%f61, [%rd1+2048];
$L__BB3_9:
	add.s32 	%r8, %r59, 640;
	setp.ge.u32 	%p6, %r8, %r38;
	mov.f32 	%f62, 0f7F800000;
	@%p6 bra 	$L__BB3_11;
	ld.global.f32 	%f62, [%rd1+2560];
$L__BB3_11:
	add.s32 	%r9, %r59, 768;
	setp.ge.u32 	%p7, %r9, %r38;
	mov.f32 	%f63, 0f7F800000;
	@%p7 bra 	$L__BB3_13;
	ld.global.f32 	%f63, [%rd1+3072];
$L__BB3_13:
	add.s32 	%r10, %r59, 896;
	setp.ge.u32 	%p8, %r10, %r38;
	mov.f32 	%f64, 0f7F800000;
	@%p8 bra 	$L__BB3_15;
	ld.global.f32 	%f64, [%rd1+3584];
$L__BB3_15:
	setp.lt.f32 	%p9, %f58, %f1;
	selp.f32 	%f46, %f58, %f1, %p9;
	selp.b32 	%r40, %r4, %r59, %p9;
	setp.lt.f32 	%p10, %f59, %f46;
	selp.f32 	%f47, %f59, %f46, %p10;
	selp.b32 	%r41, %r5, %r40, %p10;
	setp.lt.f32 	%p11, %f60, %f47;
	selp.f32 	%f48, %f60, %f47, %p11;
	selp.b32 	%r42, %r6, %r41, %p11;
	setp.lt.f32 	%p12, %f61, %f48;
	selp.f32 	%f49, %f61, %f48, %p12;
	selp.b32 	%r43, %r7, %r42, %p12;
	setp.lt.f32 	%p13, %f62, %f49;
	selp.f32 	%f50, %f62, %f49, %p13;
	selp.b32 	%r44, %r8, %r43, %p13;
	setp.lt.f32 	%p14, %f63, %f50;
	selp.f32 	%f51, %f63, %f50, %p14;
	selp.b32 	%r45, %r9, %r44, %p14;
	setp.lt.f32 	%p15, %f64, %f51;
	selp.f32 	%f71, %f64, %f51, %p15;
	selp.b32 	%r59, %r10, %r45, %p15;
$L__BB3_16:
	shl.b32 	%r47, %r1, 2;
	mov.u32 	%r48, _ZZ6getMinPfPiiS_S0_E8smem_val;
	add.s32 	%r13, %r48, %r47;
	st.shared.f32 	[%r13], %f71;
	mov.u32 	%r49, _ZZ6getMinPfPiiS_S0_E8smem_idx;
	add.s32 	%r14, %r49, %r47;
	st.shared.u32 	[%r14], %r59;
	bar.sync 	0;
	mov.u32 	%r15, %ntid.x;
	setp.lt.u32 	%p16, %r15, 1024;
	setp.gt.u32 	%p17, %r1, 511;
	or.pred  	%p18, %p16, %p17;
	@%p18 bra 	$L__BB3_19;
	ld.shared.f32 	%f18, [%r13+2048];
	setp.geu.f32 	%p19, %f18, %f71;
	@%p19 bra 	$L__BB3_19;
	st.shared.f32 	[%r13], %f18;
	ld.shared.u32 	%r59, [%r14+2048];
	st.shared.u32 	[%r14], %r59;
	mov.f32 	%f71, %f18;
$L__BB3_19:
	bar.sync 	0;
	setp.lt.u32 	%p20, %r15, 512;
	setp.gt.u32 	%p21, %r1, 255;
	or.pred  	%p22, %p20, %p21;
	@%p22 bra 	$L__BB3_22;
	ld.shared.f32 	%f20, [%r13+1024];
	setp.geu.f32 	%p23, %f20, %f71;
	@%p23 bra 	$L__BB3_22;
	st.shared.f32 	[%r13], %f20;
	ld.shared.u32 	%r59, [%r14+1024];
	st.shared.u32 	[%r14], %r59;
	mov.f32 	%f71, %f20;
$L__BB3_22:
	bar.sync 	0;
	setp.lt.u32 	%p24, %r15, 256;
	setp.gt.u32 	%p25, %r1, 127;
	or.pred  	%p26, %p24, %p25;
	@%p26 bra 	$L__BB3_25;
	ld.shared.f32 	%f22, [%r13+512];
	setp.geu.f32 	%p27, %f22, %f71;
	@%p27 bra 	$L__BB3_25;
	st.shared.f32 	[%r13], %f22;
	ld.shared.u32 	%r59, [%r14+512];
	st.shared.u32 	[%r14], %r59;
	mov.f32 	%f71, %f22;
$L__BB3_25:
	bar.sync 	0;
	setp.lt.u32 	%p28, %r15, 128;
	setp.gt.u32 	%p29, %r1, 63;
	or.pred  	%p30, %p28, %p29;
	@%p30 bra 	$L__BB3_28;
	ld.shared.f32 	%f24, [%r13+256];
	setp.geu.f32 	%p31, %f24, %f71;
	@%p31 bra 	$L__BB3_28;
	st.shared.f32 	[%r13], %f24;
	ld.shared.u32 	%r59, [%r14+256];
	st.shared.u32 	[%r14], %r59;
	mov.f32 	%f71, %f24;
$L__BB3_28:
	bar.sync 	0;
	setp.gt.u32 	%p32, %r1, 31;
	@%p32 bra 	$L__BB3_45;
	ld.volatile.shared.f32 	%f52, [%r13+128];
	setp.geu.f32 	%p33, %f52, %f71;
	@%p33 bra 	$L__BB3_31;
	ld.volatile.shared.f32 	%f71, [%r13+128];
	st.volatile.shared.f32 	[%r13], %f71;
	ld.volatile.shared.u32 	%r59, [%r14+128];
	st.volatile.shared.u32 	[%r14], %r59;
$L__BB3_31:
	ld.volatile.shared.f32 	%f53, [%r13+64];
	setp.geu.f32 	%p34, %f53, %f71;
	@%p34 bra 	$L__BB3_33;
	ld.volatile.shared.f32 	%f71, [%r13+64];
	st.volatile.shared.f32 	[%r13], %f71;
	ld.volatile.shared.u32 	%r59, [%r14+64];
	st.volatile.shared.u32 	[%r14], %r59;
$L__BB3_33:
	ld.volatile.shared.f32 	%f54, [%r13+32];
	setp.geu.f32 	%p35, %f54, %f71;
	@%p35 bra 	$L__BB3_35;
	ld.volatile.shared.f32 	%f71, [%r13+32];
	st.volatile.shared.f32 	[%r13], %f71;
	ld.volatile.shared.u32 	%r59, [%r14+32];
	st.volatile.shared.u32 	[%r14], %r59;
$L__BB3_35:
	ld.volatile.shared.f32 	%f55, [%r13+16];
	setp.geu.f32 	%p36, %f55, %f71;
	@%p36 bra 	$L__BB3_37;
	ld.volatile.shared.f32 	%f71, [%r13+16];
	st.volatile.shared.f32 	[%r13], %f71;
	ld.volatile.shared.u32 	%r59, [%r14+16];
	st.volatile.shared.u32 	[%r14], %r59;
$L__BB3_37:
	ld.volatile.shared.f32 	%f56, [%r13+8];
	setp.geu.f32 	%p37, %f56, %f71;
	@%p37 bra 	$L__BB3_39;
	ld.volatile.shared.f32 	%f71, [%r13+8];
	st.volatile.shared.f32 	[%r13], %f71;
	ld.volatile.shared.u32 	%r59, [%r14+8];
	st.volatile.shared.u32 	[%r14], %r59;
$L__BB3_39:
	ld.volatile.shared.f32 	%f57, [%r13+4];
	setp.geu.f32 	%p38, %f57, %f71;
	@%p38 bra 	$L__BB3_41;
	ld.volatile.shared.f32 	%f71, [%r13+4];
	st.volatile.shared.f32 	[%r13], %f71;
	ld.volatile.shared.u32 	%r59, [%r14+4];
	st.volatile.shared.u32 	[%r14], %r59;
$L__BB3_41:
	setp.ne.s32 	%p39, %r1, 0;
	@%p39 bra 	$L__BB3_45;
	cvta.to.global.u64 	%rd8, %rd4;
	mul.wide.u32 	%rd9, %r2, 4;
	add.s64 	%rd10, %rd8, %rd9;
	st.global.f32 	[%rd10], %f71;
	setp.eq.s64 	%p40, %rd3, 0;
	@%p40 bra 	$L__BB3_44;
	cvta.to.global.u64 	%rd11, %rd3;
	mul.wide.s32 	%rd12, %r59, 4;
	add.s64 	%rd13, %rd11, %rd12;
	ld.global.u32 	%r59, [%rd13];
$L__BB3_44:
	cvta.to.global.u64 	%rd14, %rd5;
	add.s64 	%rd16, %rd14, %rd9;
	st.global.u32 	[%rd16], %r59;
$L__BB3_45:
	ret;

}
	// .globl	_Z6updatePfifii
.visible .entry _Z6updatePfifii(
	.param .u64 .ptr .align 1 _Z6updatePfifii_param_0,
	.param .u32 _Z6updatePfifii_param_1,
	.param .f32 _Z6updatePfifii_param_2,
	.param .u32 _Z6updatePfifii_param_3,
	.param .u32 _Z6updatePfifii_param_4
)
{
	.reg .pred 	%p<4>;
	.reg .b32 	%r<17>;
	.reg .b32 	%f<8>;
	.reg .b64 	%rd<15>;

	ld.param.u64 	%rd3, [_Z6updatePfifii_param_0];
	ld.param.u32 	%r2, [_Z6updatePfifii_param_1];
	ld.param.f32 	%f2, [_Z6updatePfifii_param_2];
	ld.param.u32 	%r3, [_Z6updatePfifii_param_3];
	ld.param.u32 	%r4, [_Z6updatePfifii_param_4];
	cvta.to.global.u64 	%rd1, %rd3;
	mov.u32 	%r5, %tid.x;
	mov.u32 	%r6, %ntid.x;
	mov.u32 	%r7, %ctaid.x;
	mad.lo.s32 	%r1, %r6, %r7, %r5;
	setp.ge.s32 	%p1, %r1, %r2;
	@%p1 bra 	$L__BB4_5;
	setp.ne.s32 	%p2, %r1, %r4;
	@%p2 bra 	$L__BB4_3;
	mad.lo.s32 	%r14, %r3, %r2, %r4;
	mul.wide.s32 	%rd11, %r14, 4;
	add.s64 	%rd12, %rd1, %rd11;
	mov.b32 	%r15, 2139095040;
	st.global.u32 	[%rd12], %r15;
	mad.lo.s32 	%r16, %r4, %r2, %r3;
	mul.wide.s32 	%rd13, %r16, 4;
	add.s64 	%rd14, %rd1, %rd13;
	st.global.u32 	[%rd14], %r15;
	bra.uni 	$L__BB4_5;
$L__BB4_3:
	mad.lo.s32 	%r8, %r3, %r2, %r1;
	mul.wide.s32 	%rd4, %r8, 4;
	add.s64 	%rd2, %rd1, %rd4;
	ld.global.f32 	%f1, [%rd2];
	abs.f32 	%f3, %f1;
	setp.eq.f32 	%p3, %f3, 0f7F800000;
	@%p3 bra 	$L__BB4_5;
	mad.lo.s32 	%r9, %r4, %r2, %r1;
	mul.wide.s32 	%rd5, %r9, 4;
	add.s64 	%rd6, %rd1, %rd5;
	ld.global.f32 	%f4, [%rd6];
	add.f32 	%f5, %f1, %f4;
	sub.f32 	%f6, %f5, %f2;
	mul.f32 	%f7, %f6, 0f3F000000;
	st.global.f32 	[%rd2], %f7;
	mov.b32 	%r10, 2139095040;
	st.global.u32 	[%rd6], %r10;
	mul.lo.s32 	%r11, %r2, %r1;
	add.s32 	%r12, %r3, %r11;
	mul.wide.s32 	%rd7, %r12, 4;
	add.s64 	%rd8, %rd1, %rd7;
	st.global.f32 	[%rd8], %f7;
	add.s32 	%r13, %r4, %r11;
	mul.wide.s32 	%rd9, %r13, 4;
	add.s64 	%rd10, %rd1, %rd9;
	st.global.u32 	[%rd10], %r10;
$L__BB4_5:
	ret;

}


// ===== COMPILED SASS (sm_100) =====

	.target	sm_100

	.elftype	@"ET_EXEC"


//--------------------- .note.nv.tkinfo           --------------------------
	.section	.note.nv.tkinfo,"",@"SHT_NOTE"
	.sectionflags	@"SHF_NOTE_NV_TKINFO"
	.tkinfo
        /*0018*/ 	.word	0x00000002
        /*0030*/ 	.string	""
        /*0030*/ 	.string	"ptxas"
        /*0030*/ 	.string	"Cuda compilation tools, release 13.0, V13.0.88"
        /*0030*/ 	.string	"Build cuda_13.0.r13.0/compiler.36424714_0"
        /*0030*/ 	.string	"-arch sm_100 -m 64 "



//--------------------- .note.nv.cuinfo           --------------------------
	.section	.note.nv.cuinfo,"",@"SHT_NOTE"
	.sectionflags	@"SHF_NOTE_NV_CUINFO"
        /*0018*/ 	.short	0x0002
        /*001a*/ 	.short	0x0064
        /*001c*/ 	.short	0x0082
	.zero		2


//--------------------- .nv.info                  --------------------------
	.section	.nv.info,"",@"SHT_CUDA_INFO"
	.align	4


	//----- nvinfo : EIATTR_REGCOUNT
	.align		4
        /*0000*/ 	.byte	0x04, 0x2f
        /*0002*/ 	.short	(.L_1 - .L_0)
	.align		4
.L_0:
        /*0004*/ 	.word	index@(_Z10sum_level0PfiiS_)
        /*0008*/ 	.word	0x00000013


	//----- nvinfo : EIATTR_FRAME_SIZE
	.align		4
.L_1:
        /*000c*/ 	.byte	0x04, 0x11
        /*000e*/ 	.short	(.L_3 - .L_2)
	.align		4
.L_2:
        /*0010*/ 	.word	index@(_Z10sum_level0PfiiS_)
        /*0014*/ 	.word	0x00000000


	//----- nvinfo : EIATTR_REGCOUNT
	.align		4
.L_3:
        /*0018*/ 	.byte	0x04, 0x2f
        /*001a*/ 	.short	(.L_5 - .L_4)
	.align		4
.L_4:
        /*001c*/ 	.word	index@(_Z10sum_level1PfiiS_)
        /*0020*/ 	.word	0x00000020


	//----- nvinfo : EIATTR_FRAME_SIZE
	.align		4
.L_5:
        /*0024*/ 	.byte	0x04, 0x11
        /*0026*/ 	.short	(.L_7 - .L_6)
	.align		4
.L_6:
        /*0028*/ 	.word	index@(_Z10sum_level1PfiiS_)
        /*002c*/ 	.word	0x00000000


	//----- nvinfo : EIATTR_REGCOUNT
	.align		4
.L_7:
        /*0030*/ 	.byte	0x04, 0x2f
        /*0032*/ 	.short	(.L_9 - .L_8)
	.align		4
.L_8:
        /*0034*/ 	.word	index@(_Z11calculate_qPfS_iiS_)
        /*0038*/ 	.word	0x00000014


	//----- nvinfo : EIATTR_FRAME_SIZE
	.align		4
.L_9:
        /*003c*/ 	.byte	0x04, 0x11
        /*003e*/ 	.short	(.L_11 - .L_10)
	.align		4
.L_10:
        /*0040*/ 	.word	index@(_Z11calculate_qPfS_iiS_)
        /*0044*/ 	.word	0x00000000


	//----- nvinfo : EIATTR_REGCOUNT
	.align		4
.L_11:
        /*0048*/ 	.byte	0x04, 0x2f
        /*004a*/ 	.short	(.L_13 - .L_12)
	.align		4
.L_12:
        /*004c*/ 	.word	index@(_Z6getMinPfPiiS_S0_)
        /*0050*/ 	.word	0x00000018


	//----- nvinfo : EIATTR_FRAME_SIZE
	.align		4
.L_13:
        /*0054*/ 	.byte	0x04, 0x11
        /*0056*/ 	.short	(.L_15 - .L_14)
	.align		4
.L_14:
        /*0058*/ 	.word	index@(_Z6getMinPfPiiS_S0_)
        /*005c*/ 	.word	0x00000000


	//----- nvinfo : EIATTR_REGCOUNT
	.align		4
.L_15:
        /*0060*/ 	.byte	0x04, 0x2f
        /*0062*/ 	.short	(.L_17 - .L_16)
	.align		4
.L_16:
        /*0064*/ 	.word	index@(_Z6updatePfifii)
        /*0068*/ 	.word	0x00000014


	//----- nvinfo : EIATTR_FRAME_SIZE
	.align		4
.L_17:
        /*006c*/ 	.byte	0x04, 0x11
        /*006e*/ 	.short	(.L_19 - .L_18)
	.align		4
.L_18:
        /*0070*/ 	.word	index@(_Z6updatePfifii)
        /*0074*/ 	.word	0x00000000


	//----- nvinfo : EIATTR_MIN_STACK_SIZE
	.align		4
.L_19:
        /*0078*/ 	.byte	0x04, 0x12
        /*007a*/ 	.short	(.L_21 - .L_20)
	.align		4
.L_20:
        /*007c*/ 	.word	index@(_Z6updatePfifii)
        /*0080*/ 	.word	0x00000000


	//----- nvinfo : EIATTR_MIN_STACK_SIZE
	.align		4
.L_21:
        /*0084*/ 	.byte	0x04, 0x12
        /*0086*/ 	.short	(.L_23 - .L_22)
	.align		4
.L_22:
        /*0088*/ 	.word	index@(_Z6getMinPfPiiS_S0_)
        /*008c*/ 	.word	0x00000000


	//----- nvinfo : EIATTR_MIN_STACK_SIZE
	.align		4
.L_23:
        /*0090*/ 	.byte	0x04, 0x12
        /*0092*/ 	.short	(.L_25 - .L_24)
	.align		4
.L_24:
        /*0094*/ 	.word	index@(_Z11calculate_qPfS_iiS_)
        /*0098*/ 	.word	0x00000000


	//----- nvinfo : EIATTR_MIN_STACK_SIZE
	.align		4
.L_25:
        /*009c*/ 	.byte	0x04, 0x12
        /*009e*/ 	.short	(.L_27 - .L_26)
	.align		4
.L_26:
        /*00a0*/ 	.word	index@(_Z10sum_level1PfiiS_)
        /*00a4*/ 	.word	0x00000000


	//----- nvinfo : EIATTR_MIN_STACK_SIZE
	.align		4
.L_27:
        /*00a8*/ 	.byte	0x04, 0x12
        /*00aa*/ 	.short	(.L_29 - .L_28)
	.align		4
.L_28:
        /*00ac*/ 	.word	index@(_Z10sum_level0PfiiS_)
        /*00b0*/ 	.word	0x00000000
.L_29:


//--------------------- .nv.compat                --------------------------
	.section	.nv.compat,"",@"SHT_CUDA_COMPAT_INFO"
	.align	4
        /*0000*/ 	.byte	0x02, 0x09, 0x00, 0x00, 0x02, 0x02, 0x01, 0x00, 0x02, 0x05, 0x05, 0x00, 0x03, 0x07, 0x01, 0x01
        /*0010*/ 	.byte	0x02, 0x03, 0x00, 0x00, 0x02, 0x06, 0x01, 0x00, 0x04, 0x0b, 0x08, 0x00, 0x01, 0x00, 0x00, 0x00
        /*0020*/ 	.byte	0x00, 0x00, 0x00, 0x00


//--------------------- .nv.info._Z6updatePfifii  --------------------------
	.section	.nv.info._Z6updatePfifii,"",@"SHT_CUDA_INFO"
	.sectionflags	@""
	.align	4


	//----- nvinfo : EIATTR_CUDA_API_VERSION
	.align		4
        /*0000*/ 	.byte	0x04, 0x37
        /*0002*/ 	.short	(.L_31 - .L_30)
.L_30:
        /*0004*/ 	.word	0x00000082


	//----- nvinfo : EIATTR_KPARAM_INFO
	.align		4
.L_31:
        /*0008*/ 	.byte	0x04, 0x17
        /*000a*/ 	.short	(.L_33 - .L_32)
.L_32:
        /*000c*/ 	.word	0x00000000
        /*0010*/ 	.short	0x0004
        /*0012*/ 	.short	0x0014
        /*0014*/ 	.byte	0x00, 0xf0, 0x11, 0x00


	//----- nvinfo : EIATTR_KPARAM_INFO
	.align		4
.L_33:
        /*0018*/ 	.byte	0x04, 0x17
        /*001a*/ 	.short	(.L_35 - .L_34)
.L_34:
        /*001c*/ 	.word	0x00000000
        /*0020*/ 	.short	0x0003
        /*0022*/ 	.short	0x0010
        /*0024*/ 	.byte	0x00, 0xf0, 0x11, 0x00


	//----- nvinfo : EIATTR_KPARAM_INFO
	.align		4
.L_35:
        /*0028*/ 	.byte	0x04, 0x17
        /*002a*/ 	.short	(.L_37 - .L_36)
.L_36:
        /*002c*/ 	.word	0x00000000
        /*0030*/ 	.short	0x0002
        /*0032*/ 	.short	0x000c
        /*0034*/ 	.byte	0x00, 0xf0, 0x11, 0x00


	//----- nvinfo : EIATTR_KPARAM_INFO
	.align		4
.L_37:
        /*0038*/ 	.byte	0x04, 0x17
        /*003a*/ 	.short	(.L_39 - .L_38)
.L_38:
        /*003c*/ 	.word	0x00000000
        /*0040*/ 	.short	0x0001
        /*0042*/ 	.short	0x0008
        /*0044*/ 	.byte	0x00, 0xf0, 0x11, 0x00


	//----- nvinfo : EIATTR_KPARAM_INFO
	.align		4
.L_39:
        /*0048*/ 	.byte	0x04, 0x17
        /*004a*/ 	.short	(.L_41 - .L_40)
.L_40:
        /*004c*/ 	.word	0x00000000
        /*0050*/ 	.short	0x0000
        /*0052*/ 	.short	0x0000
        /*0054*/ 	.byte	0x00, 0xf5, 0x21, 0x00


	//----- nvinfo : EIATTR_SPARSE_MMA_MASK
	.align		4
.L_41:
        /*0058*/ 	.byte	0x03, 0x50
        /*005a*/ 	.short	0x0000


	//----- nvinfo : EIATTR_MAXREG_COUNT
	.align		4
        /*005c*/ 	.byte	0x03, 0x1b
        /*005e*/ 	.short	0x00ff


	//----- nvinfo : EIATTR_MERCURY_ISA_VERSION
	.align		4
        /*0060*/ 	.byte	0x03, 0x5f
        /*0062*/ 	.short	0x0101


	//----- nvinfo : EIATTR_VRC_CTA_INIT_COUNT
	.align		4
        /*0064*/ 	.byte	0x02, 0x4a
	.zero		1
	.zero		1


	//----- nvinfo : EIATTR_EXIT_INSTR_OFFSETS
	.align		4
        /*0068*/ 	.byte	0x04, 0x1c
        /*006a*/ 	.short	(.L_43 - .L_42)


	//   ....[0]....
.L_42:
        /*006c*/ 	.word	0x00000070


	//   ....[1]....
        /*0070*/ 	.word	0x00000150


	//   ....[2]....
        /*0074*/ 	.word	0x000001c0


	//   ....[3]....
        /*0078*/ 	.word	0x000002d0


	//----- nvinfo : EIATTR_CRS_STACK_SIZE
	.align		4
.L_43:
        /*007c*/ 	.byte	0x04, 0x1e
        /*007e*/ 	.short	(.L_45 - .L_44)
.L_44:
        /*0080*/ 	.word	0x00000000


	//----- nvinfo : EIATTR_CBANK_PARAM_SIZE
	.align		4
.L_45:
        /*0084*/ 	.byte	0x03, 0x19
        /*0086*/ 	.short	0x0018


	//----- nvinfo : EIATTR_PARAM_CBANK
	.align		4
        /*0088*/ 	.byte	0x04, 0x0a
        /*008a*/ 	.short	(.L_47 - .L_46)
	.align		4
.L_46:
        /*008c*/ 	.word	index@(.nv.constant0._Z6updatePfifii)
        /*0090*/ 	.short	0x0380
        /*0092*/ 	.short	0x0018


	//----- nvinfo : EIATTR_SW_WAR
	.align		4
.L_47:
        /*0094*/ 	.byte	0x04, 0x36
        /*0096*/ 	.short	(.L_49 - .L_48)
.L_48:
        /*0098*/ 	.word	0x00000008
.L_49:


//--------------------- .nv.info._Z6getMinPfPiiS_S0_ --------------------------
	.section	.nv.info._Z6getMinPfPiiS_S0_,"",@"SHT_CUDA_INFO"
	.sectionflags	@""
	.align	4


	//----- nvinfo : EIATTR_CUDA_API_VERSION
	.align		4
        /*0000*/ 	.byte	0x04, 0x37
        /*0002*/ 	.short	(.L_51 - .L_50)
.L_50:
        /*0004*/ 	.word	0x00000082


	//----- nvinfo : EIATTR_KPARAM_INFO
	.align		4
.L_51:
        /*0008*/ 	.byte	0x04, 0x17
        /*000a*/ 	.short	(.L_53 - .L_52)
.L_52:
        /*000c*/ 	.word	0x00000000
        /*0010*/ 	.short	0x0004
        /*0012*/ 	.short	0x0020
        /*0014*/ 	.byte	0x00, 0xf5, 0x21, 0x00


	//----- nvinfo : EIATTR_KPARAM_INFO
	.align		4
.L_53:
        /*0018*/ 	.byte	0x04, 0x17
        /*001a*/ 	.short	(.L_55 - .L_54)
.L_54:
        /*001c*/ 	.word	0x00000000
        /*0020*/ 	.short	0x0003
        /*0022*/ 	.short	0x0018
        /*0024*/ 	.byte	0x00, 0xf5, 0x21, 0x00


	//----- nvinfo : EIATTR_KPARAM_INFO
	.align		4
.L_55:
        /*0028*/ 	.byte	0x04, 0x17
        /*002a*/ 	.short	(.L_57 - .L_56)
.L_56:
        /*002c*/ 	.word	0x00000000
        /*0030*/ 	.short	0x0002
        /*0032*/ 	.short	0x0010
        /*0034*/ 	.byte	0x00, 0xf0, 0x11, 0x00


	//----- nvinfo : EIATTR_KPARAM_INFO
	.align		4
.L_57:
        /*0038*/ 	.byte	0x04, 0x17
        /*003a*/ 	.short	(.L_59 - .L_58)
.L_58:
        /*003c*/ 	.word	0x00000000
        /*0040*/ 	.short	0x0001
        /*0042*/ 	.short	0x0008
        /*0044*/ 	.byte	0x00, 0xf5, 0x21, 0x00


	//----- nvinfo : EIATTR_KPARAM_INFO
	.align		4
.L_59:
        /*0048*/ 	.byte	0x04, 0x17
        /*004a*/ 	.short	(.L_61 - .L_60)
.L_60:
        /*004c*/ 	.word	0x00000000
        /*0050*/ 	.short	0x0000
        /*0052*/ 	.short	0x0000
        /*0054*/ 	.byte	0x00, 0xf5, 0x21, 0x00


	//----- nvinfo : EIATTR_SPARSE_MMA_MASK
	.align		4
.L_61:
        /*0058*/ 	.byte	0x03, 0x50
        /*005a*/ 	.short	0x0000


	//----- nvinfo : EIATTR_MAXREG_COUNT
	.align		4
        /*005c*/ 	.byte	0x03, 0x1b
        /*005e*/ 	.short	0x00ff


	//----- nvinfo : EIATTR_NUM_BARRIERS
	.align		4
        /*0060*/ 	.byte	0x02, 0x4c
        /*0062*/ 	.byte	0x01
	.zero		1


	//----- nvinfo : EIATTR_MERCURY_ISA_VERSION
	.align		4
        /*0064*/ 	.byte	0x03, 0x5f
        /*0066*/ 	.short	0x0101


	//----- nvinfo : EIATTR_VRC_CTA_INIT_COUNT
	.align		4
        /*0068*/ 	.byte	0x02, 0x4a
	.zero		1
	.zero		1


	//----- nvinfo : EIATTR_EXIT_INSTR_OFFSETS
	.align		4
        /*006c*/ 	.byte	0x04, 0x1c
        /*006e*/ 	.short	(.L_63 - .L_62)


	//   ....[0]....
.L_62:
        /*0070*/ 	.word	0x00000790


	//   ....[1]....
        /*0074*/ 	.word	0x000009f0


	//   ....[2]....
        /*0078*/ 	.word	0x00000ad0


	//----- nvinfo : EIATTR_CRS_STACK_SIZE
	.align		4
.L_63:
        /*007c*/ 	.byte	0x04, 0x1e
        /*007e*/ 	.short	(.L_65 - .L_64)
.L_64:
        /*0080*/ 	.word	0x00000000


	//----- nvinfo : EIATTR_CBANK_PARAM_SIZE
	.align		4
.L_65:
        /*0084*/ 	.byte	0x03, 0x19
        /*0086*/ 	.short	0x0028


	//----- nvinfo : EIATTR_PARAM_CBANK
	.align		4
        /*0088*/ 	.byte	0x04, 0x0a
        /*008a*/ 	.short	(.L_67 - .L_66)
	.align		4
.L_66:
        /*008c*/ 	.word	index@(.nv.constant0._Z6getMinPfPiiS_S0_)
        /*0090*/ 	.short	0x0380
        /*0092*/ 	.short	0x0028


	//----- nvinfo : EIATTR_SW_WAR
	.align		4
.L_67:
        /*0094*/ 	.byte	0x04, 0x36
        /*0096*/ 	.short	(.L_69 - .L_68)
.L_68:
        /*0098*/ 	.word	0x00000008
.L_69:


//--------------------- .nv.info._Z11calculate_qPfS_iiS_ --------------------------
	.section	.nv.info._Z11calculate_qPfS_iiS_,"",@"SHT_CUDA_INFO"
	.sectionflags	@""
	.align	4


	//----- nvinfo : EIATTR_CUDA_API_VERSION
	.align		4
        /*0000*/ 	.byte	0x04, 0x37
        /*0002*/ 	.short	(.L_71 - .L_70)
.L_70:
        /*0004*/ 	.word	0x00000082


	//----- nvinfo : EIATTR_KPARAM_INFO
	.align		4
.L_71:
        /*0008*/ 	.byte	0x04, 0x17
        /*000a*/ 	.short	(.L_73 - .L_72)
.L_72:
        /*000c*/ 	.word	0x00000000
        /*0010*/ 	.short	0x0004
        /*0012*/ 	.short	0x0018
        /*0014*/ 	.byte	0x00, 0xf5, 0x21, 0x00


	//----- nvinfo : EIATTR_KPARAM_INFO
	.align		4
.L_73:
        /*0018*/ 	.byte	0x04, 0x17
        /*001a*/ 	.short	(.L_75 - .L_74)
.L_74:
        /*001c*/ 	.word	0x00000000
        /*0020*/ 	.short	0x0003
        /*0022*/ 	.short	0x0014
        /*0024*/ 	.byte	0x00, 0xf0, 0x11, 0x00


	//----- nvinfo : EIATTR_KPARAM_INFO
	.align		4
.L_75:
        /*0028*/ 	.byte	0x04, 0x17
        /*002a*/ 	.short	(.L_77 - .L_76)
.L_76:
        /*002c*/ 	.word	0x00000000
        /*0030*/ 	.short	0x0002
        /*0032*/ 	.short	0x0010
        /*0034*/ 	.byte	0x00, 0xf0, 0x11, 0x00


	//----- nvinfo : EIATTR_KPARAM_INFO
	.align		4
.L_77:
        /*0038*/ 	.byte	0x04, 0x17
        /*003a*/ 	.short	(.L_79 - .L_78)
.L_78:
        /*003c*/ 	.word	0x00000000
        /*0040*/ 	.short	0x0001
        /*0042*/ 	.short	0x0008
        /*0044*/ 	.byte	0x00, 0xf5, 0x21, 0x00


	//----- nvinfo : EIATTR_KPARAM_INFO
	.align		4
.L_79:
        /*0048*/ 	.byte	0x04, 0x17
        /*004a*/ 	.short	(.L_81 - .L_80)
.L_80:
        /*004c*/ 	.word	0x00000000
        /*0050*/ 	.short	0x0000
        /*0052*/ 	.short	0x0000
        /*0054*/ 	.byte	0x00, 0xf5, 0x21, 0x00


	//----- nvinfo : EIATTR_SPARSE_MMA_MASK
	.align		4
.L_81:
        /*0058*/ 	.byte	0x03, 0x50
        /*005a*/ 	.short	0x0000


	//----- nvinfo : EIATTR_MAXREG_COUNT
	.align		4
        /*005c*/ 	.byte	0x03, 0x1b
        /*005e*/ 	.short	0x00ff


	//----- nvinfo : EIATTR_NUM_BARRIERS
	.align		4
        /*0060*/ 	.byte	0x02, 0x4c
        /*0062*/ 	.byte	0x01
	.zero		1


	//----- nvinfo : EIATTR_MERCURY_ISA_VERSION
	.align		4
        /*0064*/ 	.byte	0x03, 0x5f
        /*0066*/ 	.short	0x0101


	//----- nvinfo : EIATTR_VRC_CTA_INIT_COUNT
	.align		4
        /*0068*/ 	.byte	0x02, 0x4a
	.zero		1
	.zero		1


	//----- nvinfo : EIATTR_EXIT_INSTR_OFFSETS
	.align		4
        /*006c*/ 	.byte	0x04, 0x1c
        /*006e*/ 	.short	(.L_83 - .L_82)


	//   ....[0]....
.L_82:
        /*0070*/ 	.word	0x000000c0


	//   ....[1]....
        /*0074*/ 	.word	0x00000300


	//----- nvinfo : EIATTR_CBANK_PARAM_SIZE
	.align		4
.L_83:
        /*0078*/ 	.byte	0x03, 0x19
        /*007a*/ 	.short	0x0020


	//----- nvinfo : EIATTR_PARAM_CBANK
	.align		4
        /*007c*/ 	.byte	0x04, 0x0a
        /*007e*/ 	.short	(.L_85 - .L_84)
	.align		4
.L_84:
        /*0080*/ 	.word	index@(.nv.constant0._Z11calculate_qPfS_iiS_)
        /*0084*/ 	.short	0x0380
        /*0086*/ 	.short	0x0020


	//----- nvinfo : EIATTR_SW_WAR
	.align		4
.L_85:
        /*0088*/ 	.byte	0x04, 0x36
        /*008a*/ 	.short	(.L_87 - .L_86)
.L_86:
        /*008c*/ 	.word	0x00000008
.L_87:


//--------------------- .nv.info._Z10sum_level1PfiiS_ --------------------------
	.section	.nv.info._Z10sum_level1PfiiS_,"",@"SHT_CUDA_INFO"
	.sectionflags	@""
	.align	4


	//----- nvinfo : EIATTR_CUDA_API_VERSION
	.align		4
        /*0000*/ 	.byte	0x04, 0x37
        /*0002*/ 	.short	(.L_89 - .L_88)
.L_88:
        /*0004*/ 	.word	0x00000082


	//----- nvinfo : EIATTR_KPARAM_INFO
	.align		4
.L_89:
        /*0008*/ 	.byte	0x04, 0x17
        /*000a*/ 	.short	(.L_91 - .L_90)
.L_90:
        /*000c*/ 	.word	0x00000000
        /*0010*/ 	.short	0x0003
        /*0012*/ 	.short	0x0010
        /*0014*/ 	.byte	0x00, 0xf5, 0x21, 0x00


	//----- nvinfo : EIATTR_KPARAM_INFO
	.align		4
.L_91:
        /*0018*/ 	.byte	0x04, 0x17
        /*001a*/ 	.short	(.L_93 - .L_92)
.L_92:
        /*001c*/ 	.word	0x00000000
        /*0020*/ 	.short	0x0002
        /*0022*/ 	.short	0x000c
        /*0024*/ 	.byte	0x00, 0xf0, 0x11, 0x00


	//----- nvinfo : EIATTR_KPARAM_INFO
	.align		4
.L_93:
        /*0028*/ 	.byte	0x04, 0x17
        /*002a*/ 	.short	(.L_95 - .L_94)
.L_94:
        /*002c*/ 	.word	0x00000000
        /*0030*/ 	.short	0x0001
        /*0032*/ 	.short	0x0008
        /*0034*/ 	.byte	0x00, 0xf0, 0x11, 0x00


	//----- nvinfo : EIATTR_KPARAM_INFO
	.align		4
.L_95:
        /*0038*/ 	.byte	0x04, 0x17
        /*003a*/ 	.short	(.L_97 - .L_96)
.L_96:
        /*003c*/ 	.word	0x00000000
        /*0040*/ 	.short	0x0000
        /*0042*/ 	.short	0x0000
        /*0044*/ 	.byte	0x00, 0xf5, 0x21, 0x00


	//----- nvinfo : EIATTR_SPARSE_MMA_MASK
	.align		4
.L_97:
        /*0048*/ 	.byte	0x03, 0x50
        /*004a*/ 	.short	0x0000


	//----- nvinfo : EIATTR_MAXREG_COUNT
	.align		4
        /*004c*/ 	.byte	0x03, 0x1b
        /*004e*/ 	.short	0x00ff


	//----- nvinfo : EIATTR_MERCURY_ISA_VERSION
	.align		4
        /*0050*/ 	.byte	0x03, 0x5f
        /*0052*/ 	.short	0x0101


	//----- nvinfo : EIATTR_VRC_CTA_INIT_COUNT
	.align		4
        /*0054*/ 	.byte	0x02, 0x4a
	.zero		1
	.zero		1


	//----- nvinfo : EIATTR_EXIT_INSTR_OFFSETS
	.align		4
        /*0058*/ 	.byte	0x04, 0x1c
        /*005a*/ 	.short	(.L_99 - .L_98)


	//   ....[0]....
.L_98:
        /*005c*/ 	.word	0x00000070


	//   ....[1]....
        /*0060*/ 	.word	0x000008e0


	//----- nvinfo : EIATTR_CBANK_PARAM_SIZE
	.align		4
.L_99:
        /*0064*/ 	.byte	0x03, 0x19
        /*0066*/ 	.short	0x0018


	//----- nvinfo : EIATTR_PARAM_CBANK
	.align		4
        /*0068*/ 	.byte	0x04, 0x0a
        /*006a*/ 	.short	(.L_101 - .L_100)
	.align		4
.L_100:
        /*006c*/ 	.word	index@(.nv.constant0._Z10sum_level1PfiiS_)
        /*0070*/ 	.short	0x0380
        /*0072*/ 	.short	0x0018


	//----- nvinfo : EIATTR_SW_WAR
	.align		4
.L_101:
        /*0074*/ 	.byte	0x04, 0x36
        /*0076*/ 	.short	(.L_103 - .L_102)
.L_102:
        /*0078*/ 	.word	0x00000008
.L_103:


//--------------------- .nv.info._Z10sum_level0PfiiS_ --------------------------
	.section	.nv.info._Z10sum_level0PfiiS_,"",@"SHT_CUDA_INFO"
	.sectionflags	@""
	.align	4


	//----- nvinfo : EIATTR_CUDA_API_VERSION
	.align		4
        /*0000*/ 	.byte	0x04, 0x37
        /*0002*/ 	.short	(.L_105 - .L_104)
.L_104:
        /*0004*/ 	.word	0x00000082


	//----- nvinfo : EIATTR_KPARAM_INFO
	.align		4
.L_105:
        /*0008*/ 	.byte	0x04, 0x17
        /*000a*/ 	.short	(.L_107 - .L_106)
.L_106:
        /*000c*/ 	.word	0x00000000
        /*0010*/ 	.short	0x0003
        /*0012*/ 	.short	0x0010
        /*0014*/ 	.byte	0x00, 0xf5, 0x21, 0x00


	//----- nvinfo : EIATTR_KPARAM_INFO
	.align		4
.L_107:
        /*0018*/ 	.byte	0x04, 0x17
        /*001a*/ 	.short	(.L_109 - .L_108)
.L_108:
        /*001c*/ 	.word	0x00000000
        /*0020*/ 	.short	0x0002
        /*0022*/ 	.short	0x000c
        /*0024*/ 	.byte	0x00, 0xf0, 0x11, 0x00


	//----- nvinfo : EIATTR_KPARAM_INFO
	.align		4
.L_109:
        /*0028*/ 	.byte	0x04, 0x17
        /*002a*/ 	.short	(.L_111 - .L_110)
.L_110:
        /*002c*/ 	.word	0x00000000
        /*0030*/ 	.short	0x0001
        /*0032*/ 	.short	0x0008
        /*0034*/ 	.byte	0x00, 0xf0, 0x11, 0x00


	//----- nvinfo : EIATTR_KPARAM_INFO
	.align		4
.L_111:
        /*0038*/ 	.byte	0x04, 0x17
        /*003a*/ 	.short	(.L_113 - .L_112)
.L_112:
        /*003c*/ 	.word	0x00000000
        /*0040*/ 	.short	0x0000
        /*0042*/ 	.short	0x0000
        /*0044*/ 	.byte	0x00, 0xf5, 0x21, 0x00


	//----- nvinfo : EIATTR_SPARSE_MMA_MASK
	.align		4
.L_113:
        /*0048*/ 	.byte	0x03, 0x50
        /*004a*/ 	.short	0x0000


	//----- nvinfo : EIATTR_MAXREG_COUNT
	.align		4
        /*004c*/ 	.byte	0x03, 0x1b
        /*004e*/ 	.short	0x00ff


	//----- nvinfo : EIATTR_NUM_BARRIERS
	.align		4
        /*0050*/ 	.byte	0x02, 0x4c
        /*0052*/ 	.byte	0x01
	.zero		1


	//----- nvinfo : EIATTR_MERCURY_ISA_VERSION
	.align		4
        /*0054*/ 	.byte	0x03, 0x5f
        /*0056*/ 	.short	0x0101


	//----- nvinfo : EIATTR_VRC_CTA_INIT_COUNT
	.align		4
        /*0058*/ 	.byte	0x02, 0x4a
	.zero		1
	.zero		1


	//----- nvinfo : EIATTR_EXIT_INSTR_OFFSETS
	.align		4
        /*005c*/ 	.byte	0x04, 0x1c
        /*005e*/ 	.short	(.L_115 - .L_114)


	//   ....[0]....
.L_114:
        /*0060*/ 	.word	0x000007a0


	//   ....[1]....
        /*0064*/ 	.word	0x000008e0


	//   ....[2]....
        /*0068*/ 	.word	0x00000930


	//----- nvinfo : EIATTR_CRS_STACK_SIZE
	.align		4
.L_115:
        /*006c*/ 	.byte	0x04, 0x1e
        /*006e*/ 	.short	(.L_117 - .L_116)
.L_116:
        /*0070*/ 	.word	0x00000000


	//----- nvinfo : EIATTR_CBANK_PARAM_SIZE
	.align		4
.L_117:
        /*0074*/ 	.byte	0x03, 0x19
        /*0076*/ 	.short	0x0018


	//----- nvinfo : EIATTR_PARAM_CBANK
	.align		4
        /*0078*/ 	.byte	0x04, 0x0a
        /*007a*/ 	.short	(.L_119 - .L_118)
	.align		4
.L_118:
        /*007c*/ 	.word	index@(.nv.constant0._Z10sum_level0PfiiS_)
        /*0080*/ 	.short	0x0380
        /*0082*/ 	.short	0x0018


	//----- nvinfo : EIATTR_SW_WAR
	.align		4
.L_119:
        /*0084*/ 	.byte	0x04, 0x36
        /*0086*/ 	.short	(.L_121 - .L_120)
.L_120:
        /*0088*/ 	.word	0x00000008
.L_121:


//--------------------- .nv.callgraph             --------------------------
	.section	.nv.callgraph,"",@"SHT_CUDA_CALLGRAPH"
	.align	4
	.sectionentsize	8
	.align		4
        /*0000*/ 	.word	0x00000000
	.align		4
        /*0004*/ 	.word	0xffffffff
	.align		4
        /*0008*/ 	.word	0x00000000
	.align		4
        /*000c*/ 	.word	0xfffffffe
	.align		4
        /*0010*/ 	.word	0x00000000
	.align		4
        /*0014*/ 	.word	0xfffffffd
	.align		4
        /*0018*/ 	.word	0x00000000
	.align		4
        /*001c*/ 	.word	0xfffffffc


//--------------------- .text._Z6updatePfifii     --------------------------
	.section	.text._Z6updatePfifii,"ax",@progbits
	.align	128
        .global         _Z6updatePfifii
        .type           _Z6updatePfifii,@function
        .size           _Z6updatePfifii,(.L_x_25 - _Z6updatePfifii)
        .other          _Z6updatePfifii,@"STO_CUDA_ENTRY STV_DEFAULT"
_Z6updatePfifii:
.text._Z6updatePfifii:
[----:B------:R-:W-:Y:S01]  /*0000*/  LDC R1, c[0x0][0x37c] ;  /* 0x0000df00ff017b82 */ /* 0x000fe20000000800 */
[----:B------:R-:W0:Y:S01]  /*0010*/  S2R R0, SR_TID.X ;  /* 0x0000000000007919 */ /* 0x000e220000002100 */
[----:B------:R-:W0:Y:S01]  /*0020*/  LDCU UR4, c[0x0][0x360] ;  /* 0x00006c00ff0477ac */ /* 0x000e220008000800 */
[----:B------:R-:W0:Y:S01]  /*0030*/  S2R R3, SR_CTAID.X ;  /* 0x0000000000037919 */ /* 0x000e220000002500 */
[----:B------:R-:W1:Y:S01]  /*0040*/  LDCU UR6, c[0x0][0x388] ;  /* 0x00007100ff0677ac */ /* 0x000e620008000800 */
[----:B0-----:R-:W-:-:S05]  /*0050*/  IMAD R0, R3, UR4, R0 ;  /* 0x0000000403007c24 */ /* 0x001fca000f8e0200 */
[----:B-1----:R-:W-:-:S13]  /*0060*/  ISETP.GE.AND P0, PT, R0, UR6, PT ;  /* 0x0000000600007c0c */ /* 0x002fda000bf06270 */
[----:B------:R-:W-:Y:S05]  /*0070*/  @P0 EXIT ;  /* 0x000000000000094d */ /* 0x000fea0003800000 */
[----:B------:R-:W0:Y:S01]  /*0080*/  LDC R15, c[0x0][0x394] ;  /* 0x0000e500ff0f7b82 */ /* 0x000e220000000800 */
[----:B------:R-:W1:Y:S01]  /*0090*/  LDCU.64 UR4, c[0x0][0x358] ;  /* 0x00006b00ff0477ac */ /* 0x000e620008000a00 */
[----:B0-----:R-:W-:-:S13]  /*00a0*/  ISETP.NE.AND P0, PT, R0, R15, PT ;  /* 0x0000000f0000720c */ /* 0x001fda0003f05270 */
[----:B-1----:R-:W-:Y:S05]  /*00b0*/  @P0 BRA `(.L_x_0) ;  /* 0x0000000000280947 */ /* 0x002fea0003800000 */
[----:B------:R-:W0:Y:S01]  /*00c0*/  LDC R0, c[0x0][0x390] ;  /* 0x0000e400ff007b82 */ /* 0x000e220000000800 */
[----:B------:R-:W-:-:S07]  /*00d0*/  MOV R9, 0x7f800000 ;  /* 0x7f80000000097802 */ /* 0x000fce0000000f00 */
[----:B------:R-:W1:Y:S01]  /*00e0*/  LDC.64 R4, c[0x0][0x380] ;  /* 0x0000e000ff047b82 */ /* 0x000e620000000a00 */
[----:B0-----:R-:W-:Y:S02]  /*00f0*/  IMAD R3, R0, UR6, R15 ;  /* 0x0000000600037c24 */ /* 0x001fe4000f8e020f */
[----:B------:R-:W-:Y:S02]  /*0100*/  IMAD R7, R15, UR6, R0 ;  /* 0x000000060f077c24 */ /* 0x000fe4000f8e0200 */
[----:B-1----:R-:W-:-:S04]  /*0110*/  IMAD.WIDE R2, R3, 0x4, R4 ;  /* 0x0000000403027825 */ /* 0x002fc800078e0204 */
[----:B------:R-:W-:Y:S01]  /*0120*/  IMAD.WIDE R4, R7, 0x4, R4 ;  /* 0x0000000407047825 */ /* 0x000fe200078e0204 */
[----:B------:R-:W-:Y:S04]  /*0130*/  STG.E desc[UR4][R2.64], R9 ;  /* 0x0000000902007986 */ /* 0x000fe8000c101904 */
[----:B------:R-:W-:Y:S01]  /*0140*/  STG.E desc[UR4][R4.64], R9 ;  /* 0x0000000904007986 */ /* 0x000fe2000c101904 */
[----:B------:R-:W-:Y:S05]  /*0150*/  EXIT ;  /* 0x000000000000794d */ /* 0x000fea0003800000 */
.L_x_0:
[----:B------:R-:W0:Y:S08]  /*0160*/  LDC R13, c[0x0][0x390] ;  /* 0x0000e400ff0d7b82 */ /* 0x000e300000000800 */
[----:B------:R-:W1:Y:S01]  /*0170*/  LDC.64 R2, c[0x0][0x380] ;  /* 0x0000e000ff027b82 */ /* 0x000e620000000a00 */
[----:B0-----:R-:W-:-:S04]  /*0180*/  IMAD R5, R13, UR6, R0 ;  /* 0x000000060d057c24 */ /* 0x001fc8000f8e0200 */
[----:B-1----:R-:W-:-:S05]  /*0190*/  IMAD.WIDE R4, R5, 0x4, R2 ;  /* 0x0000000405047825 */ /* 0x002fca00078e0202 */
[----:B------:R-:W2:Y:S02]  /*01a0*/  LDG.E R8, desc[UR4][R4.64] ;  /* 0x0000000404087981 */ /* 0x000ea4000c1e1900 */
[----:B--2---:R-:W-:-:S13]  /*01b0*/  FSETP.NEU.AND P0, PT, |R8|, +INF , PT ;  /* 0x7f8000000800780b */ /* 0x004fda0003f0d200 */
[----:B------:R-:W-:Y:S05]  /*01c0*/  @!P0 EXIT ;  /* 0x000000000000894d */ /* 0x000fea0003800000 */
[----:B------:R-:W-:Y:S01]  /*01d0*/  IMAD R7, R15, UR6, R0 ;  /* 0x000000060f077c24 */ /* 0x000fe2000f8e0200 */
[----:B------:R-:W0:Y:S03]  /*01e0*/  LDCU UR7, c[0x0][0x38c] ;  /* 0x00007180ff0777ac */ /* 0x000e260008000800 */
[----:B------:R-:W-:-:S05]  /*01f0*/  IMAD.WIDE R6, R7, 0x4, R2 ;  /* 0x0000000407067825 */ /* 0x000fca00078e0202 */
[----:B------:R-:W2:Y:S01]  /*0200*/  LDG.E R9, desc[UR4][R6.64] ;  /* 0x0000000406097981 */ /* 0x000ea2000c1e1900 */
[C---:B------:R-:W-:Y:S01]  /*0210*/  IMAD R13, R0.reuse, UR6, R13 ;  /* 0x00000006000d7c24 */ /* 0x040fe2000f8e020d */
[----:B------:R-:W-:Y:S01]  /*0220*/  MOV R17, 0x7f800000 ;  /* 0x7f80000000117802 */ /* 0x000fe20000000f00 */
[----:B------:R-:W-:Y:S02]  /*0230*/  IMAD R15, R0, UR6, R15 ;  /* 0x00000006000f7c24 */ /* 0x000fe4000f8e020f */
[----:B--2---:R-:W-:-:S04]  /*0240*/  FADD R9, R8, R9 ;  /* 0x0000000908097221 */ /* 0x004fc80000000000 */
[----:B0-----:R-:W-:-:S04]  /*0250*/  FADD R9, R9, -UR7 ;  /* 0x8000000709097e21 */ /* 0x001fc80008000000 */
[----:B------:R-:W-:Y:S01]  /*0260*/  FMUL R11, R9, 0.5 ;  /* 0x3f000000090b7820 */ /* 0x000fe20000400000 */
[----:B------:R-:W-:-:S04]  /*0270*/  IMAD.WIDE R8, R13, 0x4, R2 ;  /* 0x000000040d087825 */ /* 0x000fc800078e0202 */
[----:B------:R-:W-:Y:S01]  /*0280*/  IMAD.WIDE R2, R15, 0x4, R2 ;  /* 0x000000040f027825 */ /* 0x000fe200078e0202 */
[----:B------:R-:W-:Y:S04]  /*0290*/  STG.E desc[UR4][R4.64], R11 ;  /* 0x0000000b04007986 */ /* 0x000fe8000c101904 */
[----:B------:R-:W-:Y:S04]  /*02a0*/  STG.E desc[UR4][R6.64], R17 ;  /* 0x0000001106007986 */ /* 0x000fe8000c101904 */
[----:B------:R-:W-:Y:S04]  /*02b0*/  STG.E desc[UR4][R8.64], R11 ;  /* 0x0000000b08007986 */ /* 0x000fe8000c101904 */
[----:B------:R-:W-:Y:S01]  /*02c0*/  STG.E desc[UR4][R2.64], R17 ;  /* 0x0000001102007986 */ /* 0x000fe2000c101904 */
[----:B------:R-:W-:Y:S05]  /*02d0*/  EXIT ;  /* 0x000000000000794d */ /* 0x000fea0003800000 */
.L_x_1:
[----:B------:R-:W-:-:S00]  /*02e0*/  BRA `(.L_x_1) ;  /* 0xfffffffc00fc7947 */ /* 0x000fc0000383ffff */
[----:B------:R-:W-:-:S00]  /*02f0*/  NOP ;  /* 0x0000000000007918 */ /* 0x000fc00000000000 */
        /* <DEDUP_REMOVED lines=8> */
.L_x_25:


//--------------------- .text._Z6getMinPfPiiS_S0_ --------------------------
	.section	.text._Z6getMinPfPiiS_S0_,"ax",@progbits
	.align	128
        .global         _Z6getMinPfPiiS_S0_
        .type           _Z6getMinPfPiiS_S0_,@function
        .size           _Z6getMinPfPiiS_S0_,(.L_x_26 - _Z6getMinPfPiiS_S0_)
        .other          _Z6getMinPfPiiS_S0_,@"STO_CUDA_ENTRY STV_DEFAULT"
_Z6getMinPfPiiS_S0_:
.text._Z6getMinPfPiiS_S0_:
[----:B------:R-:W-:Y:S01]  /*0000*/  LDC R1, c[0x0][0x37c] ;  /* 0x0000df00ff017b82 */ /* 0x000fe20000000800 */
[----:B------:R-:W0:Y:S01]  /*0010*/  S2R R2, SR_CTAID.X ;  /* 0x0000000000027919 */ /* 0x000e220000002500 */
[----:B------:R-:W1:Y:S01]  /*0020*/  LDCU UR4, c[0x0][0x390] ;  /* 0x00007200ff0477ac */ /* 0x000e620008000800 */
[----:B------:R-:W-:Y:S01]  /*0030*/  BSSY.RECONVERGENT B0, `(.L_x_2) ;  /* 0x0000039000007945 */ /* 0x000fe20003800200 */
[----:B------:R-:W-:Y:S01]  /*0040*/  IMAD.MOV.U32 R9, RZ, RZ, 0x7f800000 ;  /* 0x7f800000ff097424 */ /* 0x000fe200078e00ff */
[----:B------:R-:W2:Y:S01]  /*0050*/  S2R R3, SR_TID.X ;  /* 0x0000000000037919 */ /* 0x000ea20000002100 */
[----:B------:R-:W3:Y:S01]  /*0060*/  LDCU.64 UR8, c[0x0][0x358] ;  /* 0x00006b00ff0877ac */ /* 0x000ee20008000a00 */
[----:B0-----:R-:W-:-:S05]  /*0070*/  IMAD.SHL.U32 R0, R2, 0x400, RZ ;  /* 0x0000040002007824 */ /* 0x001fca00078e00ff */
[----:B--2---:R-:W-:-:S04]  /*0080*/  LOP3.LUT R0, R0, R3, RZ, 0xfc, !PT ;  /* 0x0000000300007212 */ /* 0x004fc800078efcff */
[----:B-1----:R-:W-:-:S13]  /*0090*/  ISETP.GE.AND P0, PT, R0, UR4, PT ;  /* 0x0000000400007c0c */ /* 0x002fda000bf06270 */
[----:B---3--:R-:W-:Y:S05]  /*00a0*/  @P0 BRA `(.L_x_3) ;  /* 0x0000000000c40947 */ /* 0x008fea0003800000 */
[----:B------:R-:W0:Y:S01]  /*00b0*/  LDC.64 R4, c[0x0][0x380] ;  /* 0x0000e000ff047b82 */ /* 0x000e220000000a00 */
[C---:B------:R-:W-:Y:S02]  /*00c0*/  VIADD R19, R0.reuse, 0x80 ;  /* 0x0000008000137836 */ /* 0x040fe40000000000 */
[C---:B------:R-:W-:Y:S02]  /*00d0*/  VIADD R7, R0.reuse, 0x100 ;  /* 0x0000010000077836 */ /* 0x040fe40000000000 */
[----:B------:R-:W-:Y:S01]  /*00e0*/  IMAD.MOV.U32 R6, RZ, RZ, 0x7f800000 ;  /* 0x7f800000ff067424 */ /* 0x000fe200078e00ff */
[----:B------:R-:W-:Y:S01]  /*00f0*/  ISETP.GE.U32.AND P0, PT, R19, UR4, PT ;  /* 0x0000000413007c0c */ /* 0x000fe2000bf06070 */
[C---:B------:R-:W-:Y:S01]  /*0100*/  VIADD R16, R0.reuse, 0x180 ;  /* 0x0000018000107836 */ /* 0x040fe20000000000 */
[----:B------:R-:W-:Y:S01]  /*0110*/  ISETP.GE.U32.AND P1, PT, R7, UR4, PT ;  /* 0x0000000407007c0c */ /* 0x000fe2000bf26070 */
[----:B------:R-:W-:Y:S02]  /*0120*/  IMAD.MOV.U32 R8, RZ, RZ, 0x7f800000 ;  /* 0x7f800000ff087424 */ /* 0x000fe400078e00ff */
[----:B------:R-:W-:-:S02]  /*0130*/  VIADD R10, R0, 0x200 ;  /* 0x00000200000a7836 */ /* 0x000fc40000000000 */
[----:B0-----:R-:W-:-:S06]  /*0140*/  IMAD.WIDE.U32 R4, R0, 0x4, R4 ;  /* 0x0000000400047825 */ /* 0x001fcc00078e0004 */
[----:B------:R-:W2:Y:S01]  /*0150*/  @!P0 LDG.E R6, desc[UR8][R4.64+0x200] ;  /* 0x0002000804068981 */ /* 0x000ea2000c1e1900 */
[----:B------:R-:W-:-:S03]  /*0160*/  ISETP.GE.U32.AND P0, PT, R16, UR4, PT ;  /* 0x0000000410007c0c */ /* 0x000fc6000bf06070 */
[----:B------:R-:W2:Y:S01]  /*0170*/  LDG.E R17, desc[UR8][R4.64] ;  /* 0x0000000804117981 */ /* 0x000ea2000c1e1900 */
[----:B------:R-:W-:-:S03]  /*0180*/  IMAD.MOV.U32 R9, RZ, RZ, 0x7f800000 ;  /* 0x7f800000ff097424 */ /* 0x000fc600078e00ff */
[----:B------:R-:W3:Y:S01]  /*0190*/  @!P1 LDG.E R8, desc[UR8][R4.64+0x400] ;  /* 0x0004000804089981 */ /* 0x000ee2000c1e1900 */
[----:B------:R-:W-:Y:S01]  /*01a0*/  ISETP.GE.U32.AND P1, PT, R10, UR4, PT ;  /* 0x000000040a007c0c */ /* 0x000fe2000bf26070 */
[C---:B------:R-:W-:Y:S02]  /*01b0*/  VIADD R21, R0.reuse, 0x280 ;  /* 0x0000028000157836 */ /* 0x040fe40000000000 */
[----:B------:R-:W-:Y:S02]  /*01c0*/  IMAD.MOV.U32 R11, RZ, RZ, 0x7f800000 ;  /* 0x7f800000ff0b7424 */ /* 0x000fe400078e00ff */
[----:B------:R-:W4:Y:S01]  /*01d0*/  @!P0 LDG.E R9, desc[UR8][R4.64+0x600] ;  /* 0x0006000804098981 */ /* 0x000f22000c1e1900 */
[----:B------:R-:W-:Y:S01]  /*01e0*/  ISETP.GE.U32.AND P0, PT, R21, UR4, PT ;  /* 0x0000000415007c0c */ /* 0x000fe2000bf06070 */
[----:B------:R-:W-:Y:S02]  /*01f0*/  VIADD R13, R0, 0x300 ;  /* 0x00000300000d7836 */ /* 0x000fe40000000000 */
[----:B------:R-:W-:-:S04]  /*0200*/  IMAD.MOV.U32 R12, RZ, RZ, 0x7f800000 ;  /* 0x7f800000ff0c7424 */ /* 0x000fc800078e00ff */
[----:B------:R-:W5:Y:S01]  /*0210*/  @!P1 LDG.E R11, desc[UR8][R4.64+0x800] ;  /* 0x00080008040b9981 */ /* 0x000f62000c1e1900 */
[----:B------:R-:W-:Y:S01]  /*0220*/  ISETP.GE.U32.AND P1, PT, R13, UR4, PT ;  /* 0x000000040d007c0c */ /* 0x000fe2000bf26070 */
[----:B------:R-:W-:-:S04]  /*0230*/  IMAD.MOV.U32 R14, RZ, RZ, 0x7f800000 ;  /* 0x7f800000ff0e7424 */ /* 0x000fc800078e00ff */
[----:B------:R-:W5:Y:S01]  /*0240*/  @!P0 LDG.E R12, desc[UR8][R4.64+0xa00] ;  /* 0x000a0008040c8981 */ /* 0x000f62000c1e1900 */
[----:B------:R-:W-:-:S05]  /*0250*/  VIADD R18, R0, 0x380 ;  /* 0x0000038000127836 */ /* 0x000fca0000000000 */
[----:B------:R-:W-:Y:S02]  /*0260*/  ISETP.GE.U32.AND P0, PT, R18, UR4, PT ;  /* 0x0000000412007c0c */ /* 0x000fe4000bf06070 */
[----:B------:R-:W5:Y:S01]  /*0270*/  @!P1 LDG.E R14, desc[UR8][R4.64+0xc00] ;  /* 0x000c0008040e9981 */ /* 0x000f62000c1e1900 */
[----:B------:R-:W-:-:S10]  /*0280*/  IMAD.MOV.U32 R15, RZ, RZ, 0x7f800000 ;  /* 0x7f800000ff0f7424 */ /* 0x000fd400078e00ff */
[----:B------:R-:W5:Y:S01]  /*0290*/  @!P0 LDG.E R15, desc[UR8][R4.64+0xe00] ;  /* 0x000e0008040f8981 */ /* 0x000f62000c1e1900 */
[----:B--2---:R-:W-:-:S04]  /*02a0*/  FSETP.GEU.AND P2, PT, R6, R17, PT ;  /* 0x000000110600720b */ /* 0x004fc80003f4e000 */
[----:B------:R-:W-:-:S04]  /*02b0*/  FSEL R17, R6, R17, !P2 ;  /* 0x0000001106117208 */ /* 0x000fc80005000000 */
[----:B---3--:R-:W-:-:S04]  /*02c0*/  FSETP.GEU.AND P3, PT, R8, R17, PT ;  /* 0x000000110800720b */ /* 0x008fc80003f6e000 */
[----:B------:R-:W-:-:S04]  /*02d0*/  FSEL R8, R8, R17, !P3 ;  /* 0x0000001108087208 */ /* 0x000fc80005800000 */
[----:B----4-:R-:W-:-:S04]  /*02e0*/  FSETP.GEU.AND P4, PT, R9, R8, PT ;  /* 0x000000080900720b */ /* 0x010fc80003f8e000 */
[----:B------:R-:W-:Y:S02]  /*02f0*/  FSEL R8, R9, R8, !P4 ;  /* 0x0000000809087208 */ /* 0x000fe40006000000 */
[----:B------:R-:W-:Y:S02]  /*0300*/  @P3 SEL R7, R19, R0, !P2 ;  /* 0x0000000013073207 */ /* 0x000fe40005000000 */
[----:B-----5:R-:W-:-:S04]  /*0310*/  FSETP.GEU.AND P5, PT, R11, R8, PT ;  /* 0x000000080b00720b */ /* 0x020fc80003fae000 */
[----:B------:R-:W-:-:S04]  /*0320*/  FSEL R11, R11, R8, !P5 ;  /* 0x000000080b0b7208 */ /* 0x000fc80006800000 */
[----:B------:R-:W-:-:S04]  /*0330*/  FSETP.GEU.AND P0, PT, R12, R11, PT ;  /* 0x0000000b0c00720b */ /* 0x000fc80003f0e000 */
[----:B------:R-:W-:Y:S02]  /*0340*/  FSEL R11, R12, R11, !P0 ;  /* 0x0000000b0c0b7208 */ /* 0x000fe40004000000 */
[----:B------:R-:W-:Y:S02]  /*0350*/  @P5 SEL R10, R16, R7, !P4 ;  /* 0x00000007100a5207 */ /* 0x000fe40006000000 */
[----:B------:R-:W-:-:S04]  /*0360*/  FSETP.GEU.AND P1, PT, R14, R11, PT ;  /* 0x0000000b0e00720b */ /* 0x000fc80003f2e000 */
[----:B------:R-:W-:-:S04]  /*0370*/  FSEL R14, R14, R11, !P1 ;  /* 0x0000000b0e0e7208 */ /* 0x000fc80004800000 */
[----:B------:R-:W-:-:S04]  /*0380*/  FSETP.GEU.AND P2, PT, R15, R14, PT ;  /* 0x0000000e0f00720b */ /* 0x000fc80003f4e000 */
[----:B------:R-:W-:Y:S02]  /*0390*/  FSEL R9, R15, R14, !P2 ;  /* 0x0000000e0f097208 */ /* 0x000fe40005000000 */
[----:B------:R-:W-:-:S04]  /*03a0*/  @P1 SEL R13, R21, R10, !P0 ;  /* 0x0000000a150d1207 */ /* 0x000fc80004000000 */
[----:B------:R-:W-:-:S07]  /*03b0*/  SEL R0, R18, R13, !P2 ;  /* 0x0000000d12007207 */ /* 0x000fce0005000000 */
.L_x_3:
[----:B------:R-:W-:Y:S05]  /*03c0*/  BSYNC.RECONVERGENT B0 ;  /* 0x0000000000007941 */ /* 0x000fea0003800200 */
.L_x_2:
[----:B------:R-:W0:Y:S01]  /*03d0*/  S2UR UR6, SR_CgaCtaId ;  /* 0x00000000000679c3 */ /* 0x000e220000008800 */
[----:B------:R-:W-:Y:S01]  /*03e0*/  UMOV UR4, 0x400 ;  /* 0x0000040000047882 */ /* 0x000fe20000000000 */
[C---:B------:R-:W-:Y:S01]  /*03f0*/  ISETP.GT.U32.AND P1, PT, R3.reuse, 0x1ff, PT ;  /* 0x000001ff0300780c */ /* 0x040fe20003f24070 */
[----:B------:R-:W-:Y:S01]  /*0400*/  UIADD3 UR5, UPT, UPT, UR4, 0x200, URZ ;  /* 0x0000020004057890 */ /* 0x000fe2000fffe0ff */
[C---:B------:R-:W-:Y:S01]  /*0410*/  ISETP.GT.U32.AND P2, PT, R3.reuse, 0xff, PT ;  /* 0x000000ff0300780c */ /* 0x040fe20003f44070 */
[----:B------:R-:W-:Y:S01]  /*0420*/  BSSY.RECONVERGENT B0, `(.L_x_4) ;  /* 0x0000017000007945 */ /* 0x000fe20003800200 */
[C---:B------:R-:W-:Y:S02]  /*0430*/  ISETP.GT.U32.AND P3, PT, R3.reuse, 0x7f, PT ;  /* 0x0000007f0300780c */ /* 0x040fe40003f64070 */
[----:B------:R-:W1:Y:S01]  /*0440*/  LDC R4, c[0x0][0x360] ;  /* 0x0000d800ff047b82 */ /* 0x000e620000000800 */
[C---:B------:R-:W-:Y:S02]  /*0450*/  ISETP.GT.U32.AND P0, PT, R3.reuse, 0x3f, PT ;  /* 0x0000003f0300780c */ /* 0x040fe40003f04070 */
[----:B------:R-:W-:Y:S01]  /*0460*/  ISETP.GT.U32.AND P4, PT, R3, 0x1f, PT ;  /* 0x0000001f0300780c */ /* 0x000fe20003f84070 */
[----:B0-----:R-:W-:-:S02]  /*0470*/  ULEA UR4, UR6, UR4, 0x18 ;  /* 0x0000000406047291 */ /* 0x001fc4000f8ec0ff */
[----:B------:R-:W-:Y:S01]  /*0480*/  ULEA UR5, UR6, UR5, 0x18 ;  /* 0x0000000506057291 */ /* 0x000fe2000f8ec0ff */
[C---:B-1----:R-:W-:Y:S02]  /*0490*/  ISETP.LT.U32.OR P1, PT, R4.reuse, 0x400, P1 ;  /* 0x000004000400780c */ /* 0x042fe40000f21470 */
[C---:B------:R-:W-:Y:S02]  /*04a0*/  ISETP.LT.U32.OR P2, PT, R4.reuse, 0x200, P2 ;  /* 0x000002000400780c */ /* 0x040fe40001741470 */
[C---:B------:R-:W-:Y:S02]  /*04b0*/  ISETP.LT.U32.OR P3, PT, R4.reuse, 0x100, P3 ;  /* 0x000001000400780c */ /* 0x040fe40001f61470 */
[----:B------:R-:W-:Y:S02]  /*04c0*/  ISETP.LT.U32.OR P0, PT, R4, 0x80, P0 ;  /* 0x000000800400780c */ /* 0x000fe40000701470 */
[C---:B------:R-:W-:Y:S02]  /*04d0*/  LEA R4, R3.reuse, UR4, 0x2 ;  /* 0x0000000403047c11 */ /* 0x040fe4000f8e10ff */
[----:B------:R-:W-:-:S03]  /*04e0*/  LEA R5, R3, UR5, 0x2 ;  /* 0x0000000503057c11 */ /* 0x000fc6000f8e10ff */
[----:B------:R0:W-:Y:S04]  /*04f0*/  STS [R4], R9 ;  /* 0x0000000904007388 */ /* 0x0001e80000000800 */
[----:B------:R0:W-:Y:S01]  /*0500*/  STS [R5], R0 ;  /* 0x0000000005007388 */ /* 0x0001e20000000800 */
[----:B------:R-:W-:Y:S06]  /*0510*/  BAR.SYNC.DEFER_BLOCKING 0x0 ;  /* 0x0000000000007b1d */ /* 0x000fec0000010000 */
[----:B------:R-:W-:Y:S05]  /*0520*/  @P1 BRA `(.L_x_5) ;  /* 0x0000000000181947 */ /* 0x000fea0003800000 */
[----:B------:R-:W1:Y:S02]  /*0530*/  LDS R6, [R4+0x800] ;  /* 0x0008000004067984 */ /* 0x000e640000000800 */
[----:B-1----:R-:W-:-:S13]  /*0540*/  FSETP.GEU.AND P1, PT, R6, R9, PT ;  /* 0x000000090600720b */ /* 0x002fda0003f2e000 */
[----:B------:R-:W-:Y:S01]  /*0550*/  @!P1 STS [R4], R6 ;  /* 0x0000000604009388 */ /* 0x000fe20000000800 */
[----:B0-----:R-:W-:-:S03]  /*0560*/  @!P1 IMAD.MOV.U32 R9, RZ, RZ, R6 ;  /* 0x000000ffff099224 */ /* 0x001fc600078e0006 */
[----:B------:R-:W0:Y:S04]  /*0570*/  @!P1 LDS R0, [R5+0x800] ;  /* 0x0008000005009984 */ /* 0x000e280000000800 */
[----:B0-----:R1:W-:Y:S02]  /*0580*/  @!P1 STS [R5], R0 ;  /* 0x0000000005009388 */ /* 0x0013e40000000800 */
.L_x_5:
[----:B------:R-:W-:Y:S05]  /*0590*/  BSYNC.RECONVERGENT B0 ;  /* 0x0000000000007941 */ /* 0x000fea0003800200 */
.L_x_4:
[----:B------:R-:W-:Y:S06]  /*05a0*/  BAR.SYNC.DEFER_BLOCKING 0x0 ;  /* 0x0000000000007b1d */ /* 0x000fec0000010000 */
[----:B------:R-:W-:Y:S04]  /*05b0*/  BSSY.RECONVERGENT B0, `(.L_x_6) ;  /* 0x0000008000007945 */ /* 0x000fe80003800200 */
[----:B------:R-:W-:Y:S05]  /*05c0*/  @P2 BRA `(.L_x_7) ;  /* 0x0000000000182947 */ /* 0x000fea0003800000 */
[----:B------:R-:W2:Y:S02]  /*05d0*/  LDS R6, [R4+0x400] ;  /* 0x0004000004067984 */ /* 0x000ea40000000800 */
[----:B--2---:R-:W-:-:S13]  /*05e0*/  FSETP.GEU.AND P1, PT, R6, R9, PT ;  /* 0x000000090600720b */ /* 0x004fda0003f2e000 */
[----:B------:R-:W-:Y:S01]  /*05f0*/  @!P1 STS [R4], R6 ;  /* 0x0000000604009388 */ /* 0x000fe20000000800 */
[----:B0-----:R-:W-:-:S03]  /*0600*/  @!P1 IMAD.MOV.U32 R9, RZ, RZ, R6 ;  /* 0x000000ffff099224 */ /* 0x001fc600078e0006 */
[----:B-1----:R-:W0:Y:S04]  /*0610*/  @!P1 LDS R0, [R5+0x400] ;  /* 0x0004000005009984 */ /* 0x002e280000000800 */
[----:B0-----:R2:W-:Y:S02]  /*0620*/  @!P1 STS [R5], R0 ;  /* 0x0000000005009388 */ /* 0x0015e40000000800 */
.L_x_7:
[----:B------:R-:W-:Y:S05]  /*0630*/  BSYNC.RECONVERGENT B0 ;  /* 0x0000000000007941 */ /* 0x000fea0003800200 */
.L_x_6:
[----:B------:R-:W-:Y:S06]  /*0640*/  BAR.SYNC.DEFER_BLOCKING 0x0 ;  /* 0x0000000000007b1d */ /* 0x000fec0000010000 */
[----:B------:R-:W-:Y:S04]  /*0650*/  BSSY.RECONVERGENT B0, `(.L_x_8) ;  /* 0x0000008000007945 */ /* 0x000fe80003800200 */
[----:B------:R-:W-:Y:S05]  /*0660*/  @P3 BRA `(.L_x_9) ;  /* 0x0000000000183947 */ /* 0x000fea0003800000 */
[----:B------:R-:W3:Y:S02]  /*0670*/  LDS R6, [R4+0x200] ;  /* 0x0002000004067984 */ /* 0x000ee40000000800 */
[----:B---3--:R-:W-:-:S13]  /*0680*/  FSETP.GEU.AND P1, PT, R6, R9, PT ;  /* 0x000000090600720b */ /* 0x008fda0003f2e000 */
[----:B------:R-:W-:Y:S01]  /*0690*/  @!P1 STS [R4], R6 ;  /* 0x0000000604009388 */ /* 0x000fe20000000800 */
[----:B0-----:R-:W-:-:S03]  /*06a0*/  @!P1 IMAD.MOV.U32 R9, RZ, RZ, R6 ;  /* 0x000000ffff099224 */ /* 0x001fc600078e0006 */
[----:B-12---:R-:W0:Y:S04]  /*06b0*/  @!P1 LDS R0, [R5+0x200] ;  /* 0x0002000005009984 */ /* 0x006e280000000800 */
[----:B0-----:R3:W-:Y:S02]  /*06c0*/  @!P1 STS [R5], R0 ;  /* 0x0000000005009388 */ /* 0x0017e40000000800 */
.L_x_9:
[----:B------:R-:W-:Y:S05]  /*06d0*/  BSYNC.RECONVERGENT B0 ;  /* 0x0000000000007941 */ /* 0x000fea0003800200 */
.L_x_8:
[----:B------:R-:W-:Y:S06]  /*06e0*/  BAR.SYNC.DEFER_BLOCKING 0x0 ;  /* 0x0000000000007b1d */ /* 0x000fec0000010000 */
[----:B------:R-:W-:Y:S04]  /*06f0*/  BSSY.RECONVERGENT B0, `(.L_x_10) ;  /* 0x0000008000007945 */ /* 0x000fe80003800200 */
[----:B------:R-:W-:Y:S05]  /*0700*/  @P0 BRA `(.L_x_11) ;  /* 0x0000000000180947 */ /* 0x000fea0003800000 */
[----:B------:R-:W4:Y:S02]  /*0710*/  LDS R6, [R4+0x100] ;  /* 0x0001000004067984 */ /* 0x000f240000000800 */
[----:B----4-:R-:W-:-:S13]  /*0720*/  FSETP.GEU.AND P0, PT, R6, R9, PT ;  /* 0x000000090600720b */ /* 0x010fda0003f0e000 */
[----:B------:R-:W-:Y:S01]  /*0730*/  @!P0 STS [R4], R6 ;  /* 0x0000000604008388 */ /* 0x000fe20000000800 */
[----:B0-----:R-:W-:-:S03]  /*0740*/  @!P0 IMAD.MOV.U32 R9, RZ, RZ, R6 ;  /* 0x000000ffff098224 */ /* 0x001fc600078e0006 */
[----:B-123--:R-:W0:Y:S04]  /*0750*/  @!P0 LDS R0, [R5+0x100] ;  /* 0x0001000005008984 */ /* 0x00ee280000000800 */
[----:B0-----:R4:W-:Y:S02]  /*0760*/  @!P0 STS [R5], R0 ;  /* 0x0000000005008388 */ /* 0x0019e40000000800 */
.L_x_11:
[----:B------:R-:W-:Y:S05]  /*0770*/  BSYNC.RECONVERGENT B0 ;  /* 0x0000000000007941 */ /* 0x000fea0003800200 */
.L_x_10:
[----:B------:R-:W-:Y:S06]  /*0780*/  BAR.SYNC.DEFER_BLOCKING 0x0 ;  /* 0x0000000000007b1d */ /* 0x000fec0000010000 */
[----:B------:R-:W-:Y:S05]  /*0790*/  @P4 EXIT ;  /* 0x000000000000494d */ /* 0x000fea0003800000 */
[----:B------:R-:W5:Y:S01]  /*07a0*/  LDS R6, [R4+0x80] ;  /* 0x0000800004067984 */ /* 0x000f620000000800 */
[----:B------:R-:W-:Y:S02]  /*07b0*/  ISETP.NE.AND P1, PT, R3, RZ, PT ;  /* 0x000000ff0300720c */ /* 0x000fe40003f25270 */
[----:B-----5:R-:W-:-:S13]  /*07c0*/  FSETP.GEU.AND P0, PT, R6, R9, PT ;  /* 0x000000090600720b */ /* 0x020fda0003f0e000 */
[----:B0-----:R-:W0:Y:S04]  /*07d0*/  @!P0 LDS R9, [R4+0x80] ;  /* 0x0000800004098984 */ /* 0x001e280000000800 */
[----:B0-----:R-:W-:Y:S04]  /*07e0*/  @!P0 STS [R4], R9 ;  /* 0x0000000904008388 */ /* 0x001fe80000000800 */
[----:B-1234-:R-:W0:Y:S04]  /*07f0*/  @!P0 LDS R0, [R5+0x80] ;  /* 0x0000800005008984 */ /* 0x01ee280000000800 */
[----:B0-----:R-:W-:Y:S04]  /*0800*/  @!P0 STS [R5], R0 ;  /* 0x0000000005008388 */ /* 0x001fe80000000800 */
[----:B------:R-:W0:Y:S02]  /*0810*/  LDS R6, [R4+0x40] ;  /* 0x0000400004067984 */ /* 0x000e240000000800 */
[----:B0-----:R-:W-:-:S13]  /*0820*/  FSETP.GEU.AND P0, PT, R6, R9, PT ;  /* 0x000000090600720b */ /* 0x001fda0003f0e000 */
[----:B------:R-:W0:Y:S04]  /*0830*/  @!P0 LDS R9, [R4+0x40] ;  /* 0x0000400004098984 */ /* 0x000e280000000800 */
[----:B0-----:R-:W-:Y:S04]  /*0840*/  @!P0 STS [R4], R9 ;  /* 0x0000000904008388 */ /* 0x001fe80000000800 */
[----:B------:R-:W0:Y:S04]  /*0850*/  @!P0 LDS R0, [R5+0x40] ;  /* 0x0000400005008984 */ /* 0x000e280000000800 */
        /* <DEDUP_REMOVED lines=24> */
[----:B0-----:R0:W-:Y:S01]  /*09e0*/  @!P0 STS [R5], R0 ;  /* 0x0000000005008388 */ /* 0x0011e20000000800 */
[----:B------:R-:W-:Y:S05]  /*09f0*/  @P1 EXIT ;  /* 0x000000000000194d */ /* 0x000fea0003800000 */
[----:B0-----:R-:W0:Y:S01]  /*0a00*/  LDC.64 R4, c[0x0][0x398] ;  /* 0x0000e600ff047b82 */ /* 0x001e220000000a00 */
[----:B------:R-:W1:Y:S07]  /*0a10*/  LDCU.64 UR4, c[0x0][0x388] ;  /* 0x00007100ff0477ac */ /* 0x000e6e0008000a00 */
[----:B------:R-:W2:Y:S01]  /*0a20*/  LDC.64 R6, c[0x0][0x3a0] ;  /* 0x0000e800ff067b82 */ /* 0x000ea20000000a00 */
[----:B-1----:R-:W-:-:S04]  /*0a30*/  UISETP.NE.U32.AND UP0, UPT, UR4, URZ, UPT ;  /* 0x000000ff0400728c */ /* 0x002fc8000bf05070 */
[----:B------:R-:W-:Y:S01]  /*0a40*/  UISETP.NE.AND.EX UP0, UPT, UR5, URZ, UPT, UP0 ;  /* 0x000000ff0500728c */ /* 0x000fe2000bf05300 */
[----:B0-----:R-:W-:-:S05]  /*0a50*/  IMAD.WIDE.U32 R4, R2, 0x4, R4 ;  /* 0x0000000402047825 */ /* 0x001fca00078e0004 */
[----:B------:R0:W-:Y:S01]  /*0a60*/  STG.E desc[UR8][R4.64], R9 ;  /* 0x0000000904007986 */ /* 0x0001e2000c101908 */
[----:B--2---:R-:W-:Y:S02]  /*0a70*/  IMAD.WIDE.U32 R6, R2, 0x4, R6 ;  /* 0x0000000402067825 */ /* 0x004fe400078e0006 */
[----:B------:R-:W-:Y:S05]  /*0a80*/  BRA.U !UP0, `(.L_x_12) ;  /* 0x00000001080c7547 */ /* 0x000fea000b800000 */
[----:B------:R-:W1:Y:S02]  /*0a90*/  LDC.64 R2, c[0x0][0x388] ;  /* 0x0000e200ff027b82 */ /* 0x000e640000000a00 */
[----:B-1----:R-:W-:-:S05]  /*0aa0*/  IMAD.WIDE R2, R0, 0x4, R2 ;  /* 0x0000000400027825 */ /* 0x002fca00078e0202 */
[----:B------:R1:W5:Y:S02]  /*0ab0*/  LDG.E R0, desc[UR8][R2.64] ;  /* 0x0000000802007981 */ /* 0x000364000c1e1900 */
.L_x_12:
[----:B-----5:R-:W-:Y:S01]  /*0ac0*/  STG.E desc[UR8][R6.64], R0 ;  /* 0x0000000006007986 */ /* 0x020fe2000c101908 */
[----:B------:R-:W-:Y:S05]  /*0ad0*/  EXIT ;  /* 0x000000000000794d */ /* 0x000fea0003800000 */
.L_x_13:
        /* <DEDUP_REMOVED lines=10> */
.L_x_26:


//--------------------- .text._Z11calculate_qPfS_iiS_ --------------------------
	.section	.text._Z11calculate_qPfS_iiS_,"ax",@progbits
	.align	128
        .global         _Z11calculate_qPfS_iiS_
        .type           _Z11calculate_qPfS_iiS_,@function
        .size           _Z11calculate_qPfS_iiS_,(.L_x_27 - _Z11calculate_qPfS_iiS_)
        .other          _Z11calculate_qPfS_iiS_,@"STO_CUDA_ENTRY STV_DEFAULT"
_Z11calculate_qPfS_iiS_:
.text._Z11calculate_qPfS_iiS_:
[----:B------:R-:W-:Y:S01]  /*0000*/  LDC R1, c[0x0][0x37c] ;  /* 0x0000df00ff017b82 */ /* 0x000fe20000000800 */
[----:B------:R-:W0:Y:S07]  /*0010*/  S2R R10, SR_TID.Y ;  /* 0x00000000000a7919 */ /* 0x000e2e0000002200 */
[----:B------:R-:W0:Y:S01]  /*0020*/  LDC R9, c[0x0][0x364] ;  /* 0x0000d900ff097b82 */ /* 0x000e220000000800 */
[----:B------:R-:W1:Y:S01]  /*0030*/  LDCU UR7, c[0x0][0x390] ;  /* 0x00007200ff0777ac */ /* 0x000e620008000800 */
[----:B------:R-:W2:Y:S06]  /*0040*/  S2R R8, SR_TID.X ;  /* 0x0000000000087919 */ /* 0x000eac0000002100 */
[----:B------:R-:W0:Y:S08]  /*0050*/  S2UR UR4, SR_CTAID.Y ;  /* 0x00000000000479c3 */ /* 0x000e300000002600 */
[----:B------:R-:W2:Y:S08]  /*0060*/  S2UR UR5, SR_CTAID.X ;  /* 0x00000000000579c3 */ /* 0x000eb00000002500 */
[----:B------:R-:W2:Y:S01]  /*0070*/  LDC R3, c[0x0][0x360] ;  /* 0x0000d800ff037b82 */ /* 0x000ea20000000800 */
[----:B0-----:R-:W-:-:S02]  /*0080*/  IMAD R9, R9, UR4, R10 ;  /* 0x0000000409097c24 */ /* 0x001fc4000f8e020a */
[----:B--2---:R-:W-:-:S05]  /*0090*/  IMAD R0, R3, UR5, R8 ;  /* 0x0000000503007c24 */ /* 0x004fca000f8e0208 */
[----:B------:R-:W-:-:S04]  /*00a0*/  VIMNMX R2, PT, PT, R9, R0, !PT ;  /* 0x0000000009027248 */ /* 0x000fc80007fe0100 */
[----:B-1----:R-:W-:-:S13]  /*00b0*/  ISETP.GE.AND P0, PT, R2, UR7, PT ;  /* 0x0000000702007c0c */ /* 0x002fda000bf06270 */
[----:B------:R-:W-:Y:S05]  /*00c0*/  @P0 EXIT ;  /* 0x000000000000094d */ /* 0x000fea0003800000 */
[----:B------:R-:W-:Y:S01]  /*00d0*/  ISETP.NE.AND P0, PT, R8, RZ, PT ;  /* 0x000000ff0800720c */ /* 0x000fe20003f05270 */
[----:B------:R-:W0:Y:S01]  /*00e0*/  LDCU.64 UR8, c[0x0][0x358] ;  /* 0x00006b00ff0877ac */ /* 0x000e220008000a00 */
[----:B------:R-:W-:Y:S01]  /*00f0*/  ISETP.NE.AND P1, PT, R10, RZ, PT ;  /* 0x000000ff0a00720c */ /* 0x000fe20003f25270 */
[----:B------:R-:W1:Y:S08]  /*0100*/  S2UR UR6, SR_CgaCtaId ;  /* 0x00000000000679c3 */ /* 0x000e700000008800 */
[----:B------:R-:W2:Y:S08]  /*0110*/  LDC.64 R6, c[0x0][0x380] ;  /* 0x0000e000ff067b82 */ /* 0x000eb00000000a00 */
[----:B------:R-:W3:Y:S08]  /*0120*/  @!P0 LDC.64 R2, c[0x0][0x388] ;  /* 0x0000e200ff028b82 */ /* 0x000ef00000000a00 */
[----:B------:R-:W4:Y:S01]  /*0130*/  @!P1 LDC.64 R4, c[0x0][0x388] ;  /* 0x0000e200ff049b82 */ /* 0x000f220000000a00 */
[----:B---3--:R-:W-:-:S05]  /*0140*/  @!P0 IMAD.WIDE.U32 R2, R9, 0x4, R2 ;  /* 0x0000000409028825 */ /* 0x008fca00078e0002 */
[----:B0-----:R-:W3:Y:S01]  /*0150*/  @!P0 LDG.E R11, desc[UR8][R2.64] ;  /* 0x00000008020b8981 */ /* 0x001ee2000c1e1900 */
[----:B----4-:R-:W-:-:S05]  /*0160*/  @!P1 IMAD.WIDE R4, R0, 0x4, R4 ;  /* 0x0000000400049825 */ /* 0x010fca00078e0204 */
[----:B------:R0:W4:Y:S01]  /*0170*/  @!P1 LDG.E R13, desc[UR8][R4.64] ;  /* 0x00000008040d9981 */ /* 0x000122000c1e1900 */
[----:B------:R-:W-:Y:S02]  /*0180*/  UMOV UR4, 0x400 ;  /* 0x0000040000047882 */ /* 0x000fe40000000000 */
[----:B------:R-:W-:Y:S02]  /*0190*/  UIADD3 UR5, UPT, UPT, UR4, 0x40, URZ ;  /* 0x0000004004057890 */ /* 0x000fe4000fffe0ff */
[----:B-1----:R-:W-:Y:S02]  /*01a0*/  ULEA UR4, UR6, UR4, 0x18 ;  /* 0x0000000406047291 */ /* 0x002fe4000f8ec0ff */
[----:B------:R-:W-:Y:S01]  /*01b0*/  ULEA UR5, UR6, UR5, 0x18 ;  /* 0x0000000506057291 */ /* 0x000fe2000f8ec0ff */
[----:B------:R-:W-:Y:S01]  /*01c0*/  IMAD R9, R9, UR7, R0 ;  /* 0x0000000709097c24 */ /* 0x000fe2000f8e0200 */
[----:B0-----:R-:W0:Y:S02]  /*01d0*/  LDC.64 R4, c[0x0][0x398] ;  /* 0x0000e600ff047b82 */ /* 0x001e240000000a00 */
[----:B------:R-:W-:-:S02]  /*01e0*/  LEA R0, R10, UR4, 0x2 ;  /* 0x000000040a007c11 */ /* 0x000fc4000f8e10ff */
[----:B------:R-:W-:Y:S01]  /*01f0*/  LEA R8, R8, UR5, 0x2 ;  /* 0x0000000508087c11 */ /* 0x000fe2000f8e10ff */
[C---:B--2---:R-:W-:Y:S02]  /*0200*/  IMAD.WIDE R2, R9.reuse, 0x4, R6 ;  /* 0x0000000409027825 */ /* 0x044fe400078e0206 */
[----:B---3--:R-:W-:Y:S04]  /*0210*/  @!P0 STS [R0], R11 ;  /* 0x0000000b00008388 */ /* 0x008fe80000000800 */
[----:B----4-:R-:W-:Y:S01]  /*0220*/  @!P1 STS [R8], R13 ;  /* 0x0000000d08009388 */ /* 0x010fe20000000800 */
[----:B------:R-:W-:Y:S06]  /*0230*/  BAR.SYNC.DEFER_BLOCKING 0x0 ;  /* 0x0000000000007b1d */ /* 0x000fec0000010000 */
[----:B------:R-:W2:Y:S01]  /*0240*/  LDG.E R2, desc[UR8][R2.64] ;  /* 0x0000000802027981 */ /* 0x000ea2000c1e1900 */
[----:B------:R-:W-:Y:S01]  /*0250*/  MOV R7, 0x7f800000 ;  /* 0x7f80000000077802 */ /* 0x000fe20000000f00 */
[----:B0-----:R-:W-:Y:S01]  /*0260*/  IMAD.WIDE R4, R9, 0x4, R4 ;  /* 0x0000000409047825 */ /* 0x001fe200078e0204 */
[----:B--2---:R-:W-:-:S13]  /*0270*/  FSETP.NEU.AND P0, PT, |R2|, +INF , PT ;  /* 0x7f8000000200780b */ /* 0x004fda0003f0d200 */
[----:B------:R-:W0:Y:S01]  /*0280*/  @P0 LDS R17, [R0] ;  /* 0x0000000000110984 */ /* 0x000e220000000800 */
[----:B------:R-:W1:Y:S03]  /*0290*/  @P0 LDC R6, c[0x0][0x394] ;  /* 0x0000e500ff060b82 */ /* 0x000e660000000800 */
[----:B------:R-:W2:Y:S01]  /*02a0*/  @P0 LDS R10, [R8] ;  /* 0x00000000080a0984 */ /* 0x000ea20000000800 */
[----:B-1----:R-:W-:-:S04]  /*02b0*/  @P0 IADD3 R6, PT, PT, R6, -0x2, RZ ;  /* 0xfffffffe06060810 */ /* 0x002fc80007ffe0ff */
[----:B------:R-:W-:-:S05]  /*02c0*/  @P0 I2FP.F32.S32 R15, R6 ;  /* 0x00000006000f0245 */ /* 0x000fca0000201400 */
[----:B0-----:R-:W-:-:S04]  /*02d0*/  @P0 FFMA R15, R2, R15, -R17 ;  /* 0x0000000f020f0223 */ /* 0x001fc80000000811 */
[----:B--2---:R-:W-:-:S05]  /*02e0*/  @P0 FADD R7, R15, -R10 ;  /* 0x8000000a0f070221 */ /* 0x004fca0000000000 */
[----:B------:R-:W-:Y:S01]  /*02f0*/  STG.E desc[UR8][R4.64], R7 ;  /* 0x0000000704007986 */ /* 0x000fe2000c101908 */
[----:B------:R-:W-:Y:S05]  /*0300*/  EXIT ;  /* 0x000000000000794d */ /* 0x000fea0003800000 */
.L_x_14:
        /* <DEDUP_REMOVED lines=15> */
.L_x_27:


//--------------------- .text._Z10sum_level1PfiiS_ --------------------------
	.section	.text._Z10sum_level1PfiiS_,"ax",@progbits
	.align	128
        .global         _Z10sum_level1PfiiS_
        .type           _Z10sum_level1PfiiS_,@function
        .size           _Z10sum_level1PfiiS_,(.L_x_28 - _Z10sum_level1PfiiS_)
        .other          _Z10sum_level1PfiiS_,@"STO_CUDA_ENTRY STV_DEFAULT"
_Z10sum_level1PfiiS_:
.text._Z10sum_level1PfiiS_:
[----:B------:R-:W-:Y:S01]  /*0000*/  LDC R1, c[0x0][0x37c] ;  /* 0x0000df00ff017b82 */ /* 0x000fe20000000800 */
[----:B------:R-:W0:Y:S07]  /*0010*/  S2R R0, SR_TID.X ;  /* 0x0000000000007919 */ /* 0x000e2e0000002100 */
[----:B------:R-:W0:Y:S08]  /*0020*/  S2UR UR4, SR_CTAID.X ;  /* 0x00000000000479c3 */ /* 0x000e300000002500 */
[----:B------:R-:W0:Y:S08]  /*0030*/  LDC R3, c[0x0][0x360] ;  /* 0x0000d800ff037b82 */ /* 0x000e300000000800 */
[----:B------:R-:W1:Y:S01]  /*0040*/  LDC R17, c[0x0][0x388] ;  /* 0x0000e200ff117b82 */ /* 0x000e620000000800 */
[----:B0-----:R-:W-:-:S05]  /*0050*/  IMAD R0, R3, UR4, R0 ;  /* 0x0000000403007c24 */ /* 0x001fca000f8e0200 */
[----:B-1----:R-:W-:-:S13]  /*0060*/  ISETP.GE.AND P0, PT, R0, R17, PT ;  /* 0x000000110000720c */ /* 0x002fda0003f06270 */
[----:B------:R-:W-:Y:S05]  /*0070*/  @P0 EXIT ;  /* 0x000000000000094d */ /* 0x000fea0003800000 */
[----:B------:R-:W0:Y:S01]  /*0080*/  LDCU UR5, c[0x0][0x38c] ;  /* 0x00007180ff0577ac */ /* 0x000e220008000800 */
[----:B------:R-:W-:Y:S01]  /*0090*/  HFMA2 R16, -RZ, RZ, 0, 0 ;  /* 0x00000000ff107431 */ /* 0x000fe200000001ff */
[----:B------:R-:W1:Y:S01]  /*00a0*/  LDCU.64 UR8, c[0x0][0x358] ;  /* 0x00006b00ff0877ac */ /* 0x000e620008000a00 */
[----:B0-----:R-:W-:-:S09]  /*00b0*/  UISETP.GE.AND UP0, UPT, UR5, 0x1, UPT ;  /* 0x000000010500788c */ /* 0x001fd2000bf06270 */
[----:B-1----:R-:W-:Y:S05]  /*00c0*/  BRA.U !UP0, `(.L_x_15) ;  /* 0x0000000508f87547 */ /* 0x002fea000b800000 */
[----:B------:R-:W-:Y:S01]  /*00d0*/  UISETP.GE.U32.AND UP1, UPT, UR5, 0x10, UPT ;  /* 0x000000100500788c */ /* 0x000fe2000bf26070 */
[----:B------:R-:W-:Y:S01]  /*00e0*/  MOV R16, RZ ;  /* 0x000000ff00107202 */ /* 0x000fe20000000f00 */
[----:B------:R-:W-:Y:S01]  /*00f0*/  ULOP3.LUT UR6, UR5, 0xf, URZ, 0xc0, !UPT ;  /* 0x0000000f05067892 */ /* 0x000fe2000f8ec0ff */
[----:B------:R-:W-:-:S03]  /*0100*/  UMOV UR4, URZ ;  /* 0x000000ff00047c82 */ /* 0x000fc60008000000 */
[----:B------:R-:W-:-:S03]  /*0110*/  UISETP.NE.AND UP0, UPT, UR6, URZ, UPT ;  /* 0x000000ff0600728c */ /* 0x000fc6000bf05270 */
[----:B------:R-:W-:Y:S08]  /*0120*/  BRA.U !UP1, `(.L_x_16) ;  /* 0x0000000109e47547 */ /* 0x000ff0000b800000 */
[----:B------:R-:W-:Y:S01]  /*0130*/  ULOP3.LUT UR4, UR5, 0x7ffffff0, URZ, 0xc0, !UPT ;  /* 0x7ffffff005047892 */ /* 0x000fe2000f8ec0ff */
[----:B------:R-:W-:Y:S02]  /*0140*/  MOV R16, RZ ;  /* 0x000000ff00107202 */ /* 0x000fe40000000f00 */
[----:B------:R-:W-:Y:S01]  /*0150*/  MOV R18, R0 ;  /* 0x0000000000127202 */ /* 0x000fe20000000f00 */
[----:B------:R-:W-:-:S12]  /*0160*/  UIADD3 UR7, UPT, UPT, -UR4, URZ, URZ ;  /* 0x000000ff04077290 */ /* 0x000fd8000fffe1ff */
.L_x_17:
[----:B------:R-:W0:Y:S02]  /*0170*/  LDC.64 R4, c[0x0][0x380] ;  /* 0x0000e000ff047b82 */ /* 0x000e240000000a00 */
[----:B0-----:R-:W-:-:S05]  /*0180*/  IMAD.WIDE R4, R18, 0x4, R4 ;  /* 0x0000000412047825 */ /* 0x001fca00078e0204 */
[----:B------:R-:W2:Y:S01]  /*0190*/  LDG.E R25, desc[UR8][R4.64] ;  /* 0x0000000804197981 */ /* 0x000ea2000c1e1900 */
[----:B------:R-:W-:-:S05]  /*01a0*/  IMAD.WIDE R6, R17, 0x4, R4 ;  /* 0x0000000411067825 */ /* 0x000fca00078e0204 */
[----:B------:R0:W3:Y:S01]  /*01b0*/  LDG.E R23, desc[UR8][R6.64] ;  /* 0x0000000806177981 */ /* 0x0000e2000c1e1900 */
[----:B------:R-:W-:-:S05]  /*01c0*/  IMAD.WIDE R8, R17, 0x4, R6 ;  /* 0x0000000411087825 */ /* 0x000fca00078e0206 */
[----:B------:R1:W4:Y:S01]  /*01d0*/  LDG.E R22, desc[UR8][R8.64] ;  /* 0x0000000808167981 */ /* 0x000322000c1e1900 */
[----:B------:R-:W-:-:S05]  /*01e0*/  IMAD.WIDE R12, R17, 0x4, R8 ;  /* 0x00000004110c7825 */ /* 0x000fca00078e0208 */
[----:B------:R-:W5:Y:S01]  /*01f0*/  LDG.E R21, desc[UR8][R12.64] ;  /* 0x000000080c157981 */ /* 0x000f62000c1e1900 */
[----:B------:R-:W-:-:S05]  /*0200*/  IMAD.WIDE R14, R17, 0x4, R12 ;  /* 0x00000004110e7825 */ /* 0x000fca00078e020c */
[----:B------:R-:W5:Y:S01]  /*0210*/  LDG.E R20, desc[UR8][R14.64] ;  /* 0x000000080e147981 */ /* 0x000f62000c1e1900 */
[----:B------:R-:W-:-:S05]  /*0220*/  IMAD.WIDE R2, R17, 0x4, R14 ;  /* 0x0000000411027825 */ /* 0x000fca00078e020e */
[----:B------:R1:W5:Y:S01]  /*0230*/  LDG.E R19, desc[UR8][R2.64] ;  /* 0x0000000802137981 */ /* 0x000362000c1e1900 */
[----:B------:R-:W-:-:S05]  /*0240*/  IMAD.WIDE R26, R17, 0x4, R2 ;  /* 0x00000004111a7825 */ /* 0x000fca00078e0202 */
[----:B------:R1:W5:Y:S01]  /*0250*/  LDG.E R24, desc[UR8][R26.64] ;  /* 0x000000081a187981 */ /* 0x000362000c1e1900 */
[----:B------:R-:W-:-:S05]  /*0260*/  IMAD.WIDE R10, R17, 0x4, R26 ;  /* 0x00000004110a7825 */ /* 0x000fca00078e021a */
[----:B------:R1:W5:Y:S01]  /*0270*/  LDG.E R28, desc[UR8][R10.64] ;  /* 0x000000080a1c7981 */ /* 0x000362000c1e1900 */
[----:B0-----:R-:W-:-:S04]  /*0280*/  IMAD.WIDE R6, R17, 0x4, R10 ;  /* 0x0000000411067825 */ /* 0x001fc800078e020a */
[C---:B-1----:R-:W-:Y:S02]  /*0290*/  IMAD.WIDE R8, R17.reuse, 0x4, R6 ;  /* 0x0000000411087825 */ /* 0x042fe400078e0206 */
[----:B------:R-:W5:Y:S02]  /*02a0*/  LDG.E R6, desc[UR8][R6.64] ;  /* 0x0000000806067981 */ /* 0x000f64000c1e1900 */
[C---:B------:R-:W-:Y:S02]  /*02b0*/  IMAD.WIDE R2, R17.reuse, 0x4, R8 ;  /* 0x0000000411027825 */ /* 0x040fe400078e0208 */
[----:B------:R-:W5:Y:S02]  /*02c0*/  LDG.E R8, desc[UR8][R8.64] ;  /* 0x0000000808087981 */ /* 0x000f64000c1e1900 */
[C---:B------:R-:W-:Y:S02]  /*02d0*/  IMAD.WIDE R4, R17.reuse, 0x4, R2 ;  /* 0x0000000411047825 */ /* 0x040fe400078e0202 */
[----:B------:R-:W5:Y:S02]  /*02e0*/  LDG.E R29, desc[UR8][R2.64] ;  /* 0x00000008021d7981 */ /* 0x000f64000c1e1900 */
[----:B------:R-:W-:-:S02]  /*02f0*/  IMAD.WIDE R12, R17, 0x4, R4 ;  /* 0x00000004110c7825 */ /* 0x000fc400078e0204 */
[----:B------:R-:W5:Y:S02]  /*0300*/  LDG.E R4, desc[UR8][R4.64] ;  /* 0x0000000804047981 */ /* 0x000f64000c1e1900 */
[C---:B------:R-:W-:Y:S02]  /*0310*/  IMAD.WIDE R14, R17.reuse, 0x4, R12 ;  /* 0x00000004110e7825 */ /* 0x040fe400078e020c */
[----:B------:R-:W5:Y:S02]  /*0320*/  LDG.E R12, desc[UR8][R12.64] ;  /* 0x000000080c0c7981 */ /* 0x000f64000c1e1900 */
[C---:B------:R-:W-:Y:S02]  /*0330*/  IMAD.WIDE R26, R17.reuse, 0x4, R14 ;  /* 0x00000004111a7825 */ /* 0x040fe400078e020e */
[----:B------:R-:W5:Y:S02]  /*0340*/  LDG.E R14, desc[UR8][R14.64] ;  /* 0x000000080e0e7981 */ /* 0x000f64000c1e1900 */
[----:B------:R-:W-:-:S02]  /*0350*/  IMAD.WIDE R10, R17, 0x4, R26 ;  /* 0x00000004110a7825 */ /* 0x000fc400078e021a */
[----:B------:R-:W5:Y:S04]  /*0360*/  LDG.E R26, desc[UR8][R26.64] ;  /* 0x000000081a1a7981 */ /* 0x000f68000c1e1900 */
[----:B------:R-:W5:Y:S01]  /*0370*/  LDG.E R10, desc[UR8][R10.64] ;  /* 0x000000080a0a7981 */ /* 0x000f62000c1e1900 */
[----:B------:R-:W-:-:S04]  /*0380*/  UIADD3 UR7, UPT, UPT, UR7, 0x10, URZ ;  /* 0x0000001007077890 */ /* 0x000fc8000fffe0ff */
[----:B------:R-:W-:Y:S01]  /*0390*/  UISETP.NE.AND UP1, UPT, UR7, URZ, UPT ;  /* 0x000000ff0700728c */ /* 0x000fe2000bf25270 */
[----:B------:R-:W-:Y:S01]  /*03a0*/  LEA R18, R17, R18, 0x4 ;  /* 0x0000001211127211 */ /* 0x000fe200078e20ff */
[----:B--2---:R-:W-:-:S04]  /*03b0*/  FADD R16, R25, R16 ;  /* 0x0000001019107221 */ /* 0x004fc80000000000 */
[----:B---3--:R-:W-:-:S04]  /*03c0*/  FADD R23, R16, R23 ;  /* 0x0000001710177221 */ /* 0x008fc80000000000 */
[----:B----4-:R-:W-:-:S04]  /*03d0*/  FADD R22, R23, R22 ;  /* 0x0000001617167221 */ /* 0x010fc80000000000 */
[----:B-----5:R-:W-:-:S04]  /*03e0*/  FADD R21, R22, R21 ;  /* 0x0000001516157221 */ /* 0x020fc80000000000 */
[----:B------:R-:W-:-:S04]  /*03f0*/  FADD R20, R21, R20 ;  /* 0x0000001415147221 */ /* 0x000fc80000000000 */
        /* <DEDUP_REMOVED lines=10> */
[----:B------:R-:W-:Y:S01]  /*04a0*/  FADD R16, R29, R10 ;  /* 0x0000000a1d107221 */ /* 0x000fe20000000000 */
[----:B------:R-:W-:Y:S06]  /*04b0*/  BRA.U UP1, `(.L_x_17) ;  /* 0xfffffffd012c7547 */ /* 0x000fec000b83ffff */
.L_x_16:
[----:B------:R-:W-:Y:S05]  /*04c0*/  BRA.U !UP0, `(.L_x_15) ;  /* 0x0000000108f87547 */ /* 0x000fea000b800000 */
[----:B------:R-:W-:Y:S02]  /*04d0*/  UISETP.GE.U32.AND UP0, UPT, UR6, 0x8, UPT ;  /* 0x000000080600788c */ /* 0x000fe4000bf06070 */
[----:B------:R-:W-:-:S04]  /*04e0*/  ULOP3.LUT UR7, UR5, 0x7, URZ, 0xc0, !UPT ;  /* 0x0000000705077892 */ /* 0x000fc8000f8ec0ff */
[----:B------:R-:W-:-:S03]  /*04f0*/  UISETP.NE.AND UP1, UPT, UR7, URZ, UPT ;  /* 0x000000ff0700728c */ /* 0x000fc6000bf25270 */
[----:B------:R-:W-:Y:S08]  /*0500*/  BRA.U !UP0, `(.L_x_18) ;  /* 0x00000001086c7547 */ /* 0x000ff0000b800000 */
[----:B------:R-:W0:Y:S01]  /*0510*/  LDC.64 R2, c[0x0][0x380] ;  /* 0x0000e000ff027b82 */ /* 0x000e220000000a00 */
[----:B------:R-:W-:-:S04]  /*0520*/  IMAD R5, R17, UR4, R0 ;  /* 0x0000000411057c24 */ /* 0x000fc8000f8e0200 */
[----:B0-----:R-:W-:-:S04]  /*0530*/  IMAD.WIDE R2, R5, 0x4, R2 ;  /* 0x0000000405027825 */ /* 0x001fc800078e0202 */
[C---:B------:R-:W-:Y:S02]  /*0540*/  IMAD.WIDE R4, R17.reuse, 0x4, R2 ;  /* 0x0000000411047825 */ /* 0x040fe400078e0202 */
[----:B------:R-:W2:Y:S02]  /*0550*/  LDG.E R3, desc[UR8][R2.64] ;  /* 0x0000000802037981 */ /* 0x000ea4000c1e1900 */
[C---:B------:R-:W-:Y:S02]  /*0560*/  IMAD.WIDE R6, R17.reuse, 0x4, R4 ;  /* 0x0000000411067825 */ /* 0x040fe400078e0204 */
[----:B------:R-:W3:Y:S02]  /*0570*/  LDG.E R4, desc[UR8][R4.64] ;  /* 0x0000000804047981 */ /* 0x000ee4000c1e1900 */
[C---:B------:R-:W-:Y:S02]  /*0580*/  IMAD.WIDE R8, R17.reuse, 0x4, R6 ;  /* 0x0000000411087825 */ /* 0x040fe400078e0206 */
[----:B------:R-:W4:Y:S02]  /*0590*/  LDG.E R6, desc[UR8][R6.64] ;  /* 0x0000000806067981 */ /* 0x000f24000c1e1900 */
        /* <DEDUP_REMOVED lines=9> */
[----:B------:R-:W-:Y:S01]  /*0630*/  UIADD3 UR4, UPT, UPT, UR4, 0x8, URZ ;  /* 0x0000000804047890 */ /* 0x000fe2000fffe0ff */
[----:B--2---:R-:W-:-:S04]  /*0640*/  FADD R3, R16, R3 ;  /* 0x0000000310037221 */ /* 0x004fc80000000000 */
[----:B---3--:R-:W-:-:S04]  /*0650*/  FADD R3, R3, R4 ;  /* 0x0000000403037221 */ /* 0x008fc80000000000 */
[----:B----4-:R-:W-:-:S04]  /*0660*/  FADD R3, R3, R6 ;  /* 0x0000000603037221 */ /* 0x010fc80000000000 */
[----:B-----5:R-:W-:-:S04]  /*0670*/  FADD R3, R3, R8 ;  /* 0x0000000803037221 */ /* 0x020fc80000000000 */
[----:B------:R-:W-:-:S04]  /*0680*/  FADD R3, R3, R10 ;  /* 0x0000000a03037221 */ /* 0x000fc80000000000 */
[----:B------:R-:W-:-:S04]  /*0690*/  FADD R3, R3, R12 ;  /* 0x0000000c03037221 */ /* 0x000fc80000000000 */
[----:B------:R-:W-:-:S04]  /*06a0*/  FADD R3, R3, R14 ;  /* 0x0000000e03037221 */ /* 0x000fc80000000000 */
[----:B------:R-:W-:-:S07]  /*06b0*/  FADD R16, R3, R18 ;  /* 0x0000001203107221 */ /* 0x000fce0000000000 */
.L_x_18:
        /* <DEDUP_REMOVED lines=12> */
[----:B------:R-:W-:Y:S02]  /*0780*/  IMAD.WIDE R8, R17, 0x4, R6 ;  /* 0x0000000411087825 */ /* 0x000fe400078e0206 */
[----:B------:R-:W4:Y:S04]  /*0790*/  LDG.E R7, desc[UR8][R6.64] ;  /* 0x0000000806077981 */ /* 0x000f28000c1e1900 */
[----:B------:R-:W5:Y:S01]  /*07a0*/  LDG.E R9, desc[UR8][R8.64] ;  /* 0x0000000808097981 */ /* 0x000f62000c1e1900 */
[----:B------:R-:W-:Y:S01]  /*07b0*/  UIADD3 UR4, UPT, UPT, UR4, 0x4, URZ ;  /* 0x0000000404047890 */ /* 0x000fe2000fffe0ff */
[----:B--2---:R-:W-:-:S04]  /*07c0*/  FADD R16, R16, R3 ;  /* 0x0000000310107221 */ /* 0x004fc80000000000 */
[----:B---3--:R-:W-:-:S04]  /*07d0*/  FADD R16, R16, R5 ;  /* 0x0000000510107221 */ /* 0x008fc80000000000 */
[----:B----4-:R-:W-:-:S04]  /*07e0*/  FADD R16, R16, R7 ;  /* 0x0000000710107221 */ /* 0x010fc80000000000 */
[----:B-----5:R-:W-:-:S07]  /*07f0*/  FADD R16, R16, R9 ;  /* 0x0000000910107221 */ /* 0x020fce0000000000 */
.L_x_19:
[----:B------:R-:W-:Y:S05]  /*0800*/  BRA.U !UP1, `(.L_x_15) ;  /* 0x0000000109287547 */ /* 0x000fea000b800000 */
[----:B------:R-:W0:Y:S01]  /*0810*/  LDC.64 R4, c[0x0][0x380] ;  /* 0x0000e000ff047b82 */ /* 0x000e220000000a00 */
[----:B------:R-:W-:Y:S01]  /*0820*/  IMAD R6, R17, UR4, R0 ;  /* 0x0000000411067c24 */ /* 0x000fe2000f8e0200 */
[----:B------:R-:W-:-:S12]  /*0830*/  UIADD3 UR5, UPT, UPT, -UR5, URZ, URZ ;  /* 0x000000ff05057290 */ /* 0x000fd8000fffe1ff */
.L_x_20:
[----:B0-----:R-:W-:-:S06]  /*0840*/  IMAD.WIDE R2, R6, 0x4, R4 ;  /* 0x0000000406027825 */ /* 0x001fcc00078e0204 */
[----:B------:R-:W2:Y:S01]  /*0850*/  LDG.E R3, desc[UR8][R2.64] ;  /* 0x0000000802037981 */ /* 0x000ea2000c1e1900 */
[----:B------:R-:W-:Y:S01]  /*0860*/  UIADD3 UR5, UPT, UPT, UR5, 0x1, URZ ;  /* 0x0000000105057890 */ /* 0x000fe2000fffe0ff */
[----:B------:R-:W-:-:S03]  /*0870*/  IADD3 R6, PT, PT, R6, R17, RZ ;  /* 0x0000001106067210 */ /* 0x000fc60007ffe0ff */
[----:B------:R-:W-:Y:S01]  /*0880*/  UISETP.NE.AND UP0, UPT, UR5, URZ, UPT ;  /* 0x000000ff0500728c */ /* 0x000fe2000bf05270 */
[----:B--2---:R-:W-:-:S08]  /*0890*/  FADD R16, R3, R16 ;  /* 0x0000001003107221 */ /* 0x004fd00000000000 */
[----:B------:R-:W-:Y:S05]  /*08a0*/  BRA.U UP0, `(.L_x_20) ;  /* 0xfffffffd00e47547 */ /* 0x000fea000b83ffff */
.L_x_15:
[----:B------:R-:W0:Y:S02]  /*08b0*/  LDC.64 R2, c[0x0][0x390] ;  /* 0x0000e400ff027b82 */ /* 0x000e240000000a00 */
[----:B0-----:R-:W-:-:S05]  /*08c0*/  IMAD.WIDE R2, R0, 0x4, R2 ;  /* 0x0000000400027825 */ /* 0x001fca00078e0202 */
[----:B------:R-:W-:Y:S01]  /*08d0*/  STG.E desc[UR8][R2.64], R16 ;  /* 0x0000001002007986 */ /* 0x000fe2000c101908 */
[----:B------:R-:W-:Y:S05]  /*08e0*/  EXIT ;  /* 0x000000000000794d */ /* 0x000fea0003800000 */
.L_x_21:
        /* <DEDUP_REMOVED lines=9> */
.L_x_28:


//--------------------- .text._Z10sum_level0PfiiS_ --------------------------
	.section	.text._Z10sum_level0PfiiS_,"ax",@progbits
	.align	128
        .global         _Z10sum_level0PfiiS_
        .type           _Z10sum_level0PfiiS_,@function
        .size           _Z10sum_level0PfiiS_,(.L_x_29 - _Z10sum_level0PfiiS_)
        .other          _Z10sum_level0PfiiS_,@"STO_CUDA_ENTRY STV_DEFAULT"
_Z10sum_level0PfiiS_:
.text._Z10sum_level0PfiiS_:
[----:B------:R-:W-:Y:S08]  /*0000*/  LDC R1, c[0x0][0x37c] ;  /* 0x0000df00ff017b82 */ /* 0x000ff00000000800 */
[----:B------:R-:W0:Y:S01]  /*0010*/  LDC R9, c[0x0][0x38c] ;  /* 0x0000e300ff097b82 */ /* 0x000e220000000800 */
[----:B------:R-:W1:Y:S01]  /*0020*/  S2R R4, SR_CTAID.X ;  /* 0x0000000000047919 */ /* 0x000e620000002500 */
[----:B------:R-:W2:Y:S01]  /*0030*/  LDCU.64 UR6, c[0x0][0x358] ;  /* 0x00006b00ff0677ac */ /* 0x000ea20008000a00 */
[----:B------:R-:W-:Y:S05]  /*0040*/  BSSY.RECONVERGENT B0, `(.L_x_22) ;  /* 0x0000056000007945 */ /* 0x000fea0003800200 */
[----:B------:R-:W3:Y:S01]  /*0050*/  LDC R15, c[0x0][0x360] ;  /* 0x0000d800ff0f7b82 */ /* 0x000ee20000000800 */
[----:B0-----:R-:W-:-:S04]  /*0060*/  IABS R7, R9 ;  /* 0x0000000900077213 */ /* 0x001fc80000000000 */
[----:B------:R-:W0:Y:S08]  /*0070*/  I2F.RP R0, R7 ;  /* 0x0000000700007306 */ /* 0x000e300000209400 */
[----:B0-----:R-:W0:Y:S02]  /*0080*/  MUFU.RCP R0, R0 ;  /* 0x0000000000007308 */ /* 0x001e240000001000 */
[----:B0-----:R-:W-:-:S06]  /*0090*/  VIADD R2, R0, 0xffffffe ;  /* 0x0ffffffe00027836 */ /* 0x001fcc0000000000 */
[----:B------:R0:W4:Y:S02]  /*00a0*/  F2I.FTZ.U32.TRUNC.NTZ R3, R2 ;  /* 0x0000000200037305 */ /* 0x000124000021f000 */
[----:B0-----:R-:W-:Y:S02]  /*00b0*/  IMAD.MOV.U32 R2, RZ, RZ, RZ ;  /* 0x000000ffff027224 */ /* 0x001fe400078e00ff */
[----:B----4-:R-:W-:-:S04]  /*00c0*/  IMAD.MOV R6, RZ, RZ, -R3 ;  /* 0x000000ffff067224 */ /* 0x010fc800078e0a03 */
[----:B------:R-:W-:Y:S01]  /*00d0*/  IMAD R5, R6, R7, RZ ;  /* 0x0000000706057224 */ /* 0x000fe200078e02ff */
[----:B-1----:R-:W-:-:S03]  /*00e0*/  IABS R6, R4 ;  /* 0x0000000400067213 */ /* 0x002fc60000000000 */
[----:B------:R-:W-:-:S06]  /*00f0*/  IMAD.HI.U32 R3, R3, R5, R2 ;  /* 0x0000000503037227 */ /* 0x000fcc00078e0002 */
[----:B------:R-:W-:-:S04]  /*0100*/  IMAD.HI.U32 R5, R3, R6, RZ ;  /* 0x0000000603057227 */ /* 0x000fc800078e00ff */
[----:B------:R-:W-:-:S04]  /*0110*/  IMAD.MOV R0, RZ, RZ, -R5 ;  /* 0x000000ffff007224 */ /* 0x000fc800078e0a05 */
[C---:B------:R-:W-:Y:S02]  /*0120*/  IMAD R0, R7.reuse, R0, R6 ;  /* 0x0000000007007224 */ /* 0x040fe400078e0206 */
[----:B------:R-:W0:Y:S03]  /*0130*/  S2R R6, SR_TID.X ;  /* 0x0000000000067919 */ /* 0x000e260000002100 */
[----:B------:R-:W-:-:S13]  /*0140*/  ISETP.GT.U32.AND P1, PT, R7, R0, PT ;  /* 0x000000000700720c */ /* 0x000fda0003f24070 */
[----:B------:R-:W-:Y:S02]  /*0150*/  @!P1 IMAD.IADD R0, R0, 0x1, -R7 ;  /* 0x0000000100009824 */ /* 0x000fe400078e0a07 */
[----:B------:R-:W-:Y:S01]  /*0160*/  @!P1 VIADD R5, R5, 0x1 ;  /* 0x0000000105059836 */ /* 0x000fe20000000000 */
[----:B------:R-:W-:Y:S02]  /*0170*/  ISETP.NE.AND P1, PT, R9, RZ, PT ;  /* 0x000000ff0900720c */ /* 0x000fe40003f25270 */
[----:B------:R-:W-:Y:S02]  /*0180*/  ISETP.GE.U32.AND P0, PT, R0, R7, PT ;  /* 0x000000070000720c */ /* 0x000fe40003f06070 */
[----:B------:R-:W-:-:S04]  /*0190*/  LOP3.LUT R0, R4, R9, RZ, 0x3c, !PT ;  /* 0x0000000904007212 */ /* 0x000fc800078e3cff */
[----:B------:R-:W-:Y:S02]  /*01a0*/  ISETP.GE.AND P2, PT, R0, RZ, PT ;  /* 0x000000ff0000720c */ /* 0x000fe40003f46270 */
[----:B------:R-:W0:Y:S05]  /*01b0*/  LDC R0, c[0x0][0x388] ;  /* 0x0000e200ff007b82 */ /* 0x000e2a0000000800 */
[----:B------:R-:W-:-:S06]  /*01c0*/  @P0 VIADD R5, R5, 0x1 ;  /* 0x0000000105050836 */ /* 0x000fcc0000000000 */
[----:B------:R-:W-:Y:S01]  /*01d0*/  @!P2 IMAD.MOV R5, RZ, RZ, -R5 ;  /* 0x000000ffff05a224 */ /* 0x000fe200078e0a05 */
[----:B------:R-:W-:-:S05]  /*01e0*/  @!P1 LOP3.LUT R5, RZ, R9, RZ, 0x33, !PT ;  /* 0x00000009ff059212 */ /* 0x000fca00078e33ff */
[----:B------:R-:W-:-:S04]  /*01f0*/  IMAD.MOV R2, RZ, RZ, -R5 ;  /* 0x000000ffff027224 */ /* 0x000fc800078e0a05 */
[----:B------:R-:W-:Y:S02]  /*0200*/  IMAD R4, R9, R2, R4 ;  /* 0x0000000209047224 */ /* 0x000fe400078e0204 */
[----:B------:R-:W-:Y:S02]  /*0210*/  IMAD.MOV.U32 R2, RZ, RZ, RZ ;  /* 0x000000ffff027224 */ /* 0x000fe400078e00ff */
[CC--:B0-----:R-:W-:Y:S02]  /*0220*/  IMAD R3, R5.reuse, R0.reuse, R6 ;  /* 0x0000000005037224 */ /* 0x0c1fe400078e0206 */
[----:B------:R-:W-:Y:S02]  /*0230*/  IMAD R12, R5, R0, R0 ;  /* 0x00000000050c7224 */ /* 0x000fe400078e0200 */
[----:B------:R-:W-:-:S05]  /*0240*/  IMAD R11, R4, 0x400, R3 ;  /* 0x00000400040b7824 */ /* 0x000fca00078e0203 */
[----:B------:R-:W-:-:S13]  /*0250*/  ISETP.GE.AND P0, PT, R11, R12, PT ;  /* 0x0000000c0b00720c */ /* 0x000fda0003f06270 */
[----:B--23--:R-:W-:Y:S05]  /*0260*/  @P0 BRA `(.L_x_23) ;  /* 0x0000000000cc0947 */ /* 0x00cfea0003800000 */
[----:B------:R-:W0:Y:S01]  /*0270*/  LDC.64 R2, c[0x0][0x380] ;  /* 0x0000e000ff027b82 */ /* 0x000e220000000a00 */
[C---:B------:R-:W-:Y:S02]  /*0280*/  VIADD R7, R11.reuse, 0x80 ;  /* 0x000000800b077836 */ /* 0x040fe40000000000 */
[C---:B------:R-:W-:Y:S02]  /*0290*/  VIADD R8, R11.reuse, 0x100 ;  /* 0x000001000b087836 */ /* 0x040fe40000000000 */
[----:B------:R-:W-:Y:S01]  /*02a0*/  VIADD R9, R11, 0x280 ;  /* 0x000002800b097836 */ /* 0x000fe20000000000 */
[-C--:B------:R-:W-:Y:S01]  /*02b0*/  ISETP.GE.AND P3, PT, R7, R12.reuse, PT ;  /* 0x0000000c0700720c */ /* 0x080fe20003f66270 */
[C---:B------:R-:W-:Y:S01]  /*02c0*/  VIADD R7, R11.reuse, 0x180 ;  /* 0x000001800b077836 */ /* 0x040fe20000000000 */
[-C--:B------:R-:W-:Y:S01]  /*02d0*/  ISETP.GE.AND P4, PT, R8, R12.reuse, PT ;  /* 0x0000000c0800720c */ /* 0x080fe20003f86270 */
[----:B------:R-:W-:Y:S01]  /*02e0*/  VIADD R8, R11, 0x200 ;  /* 0x000002000b087836 */ /* 0x000fe20000000000 */
[-C--:B------:R-:W-:Y:S01]  /*02f0*/  ISETP.GE.AND P1, PT, R9, R12.reuse, PT ;  /* 0x0000000c0900720c */ /* 0x080fe20003f26270 */
[----:B------:R-:W-:Y:S01]  /*0300*/  VIADD R10, R11, 0x300 ;  /* 0x000003000b0a7836 */ /* 0x000fe20000000000 */
[-C--:B------:R-:W-:Y:S01]  /*0310*/  ISETP.GE.AND P2, PT, R7, R12.reuse, PT ;  /* 0x0000000c0700720c */ /* 0x080fe20003f46270 */
[----:B------:R-:W-:Y:S01]  /*0320*/  IMAD.MOV.U32 R7, RZ, RZ, RZ ;  /* 0x000000ffff077224 */ /* 0x000fe200078e00ff */
[----:B------:R-:W-:-:S02]  /*0330*/  ISETP.GE.AND P0, PT, R8, R12, PT ;  /* 0x0000000c0800720c */ /* 0x000fc40003f06270 */
[----:B------:R-:W-:Y:S01]  /*0340*/  CS2R R8, SRZ ;  /* 0x0000000000087805 */ /* 0x000fe2000001ff00 */
[----:B0-----:R-:W-:-:S04]  /*0350*/  IMAD.WIDE R2, R11, 0x4, R2 ;  /* 0x000000040b027825 */ /* 0x001fc800078e0202 */
[----:B------:R-:W-:Y:S01]  /*0360*/  VIADD R11, R11, 0x380 ;  /* 0x000003800b0b7836 */ /* 0x000fe20000000000 */
[----:B------:R-:W2:Y:S04]  /*0370*/  @!P3 LDG.E R7, desc[UR6][R2.64+0x200] ;  /* 0x000200060207b981 */ /* 0x000ea8000c1e1900 */
[----:B------:R-:W3:Y:S01]  /*0380*/  LDG.E R16, desc[UR6][R2.64] ;  /* 0x0000000602107981 */ /* 0x000ee2000c1e1900 */
[----:B------:R-:W-:-:S03]  /*0390*/  ISETP.GE.AND P3, PT, R10, R12, PT ;  /* 0x0000000c0a00720c */ /* 0x000fc60003f66270 */
[----:B------:R-:W4:Y:S04]  /*03a0*/  @!P4 LDG.E R8, desc[UR6][R2.64+0x400] ;  /* 0x000400060208c981 */ /* 0x000f28000c1e1900 */
[----:B------:R-:W5:Y:S01]  /*03b0*/  @!P2 LDG.E R9, desc[UR6][R2.64+0x600] ;  /* 0x000600060209a981 */ /* 0x000f62000c1e1900 */
[----:B------:R-:W-:Y:S02]  /*03c0*/  ISETP.GE.AND P2, PT, R11, R12, PT ;  /* 0x0000000c0b00720c */ /* 0x000fe40003f46270 */
[----:B------:R-:W-:Y:S02]  /*03d0*/  CS2R R10, SRZ ;  /* 0x00000000000a7805 */ /* 0x000fe4000001ff00 */
[----:B------:R-:W-:-:S04]  /*03e0*/  CS2R R12, SRZ ;  /* 0x00000000000c7805 */ /* 0x000fc8000001ff00 */
[----:B------:R-:W5:Y:S04]  /*03f0*/  @!P0 LDG.E R10, desc[UR6][R2.64+0x800] ;  /* 0x00080006020a8981 */ /* 0x000f68000c1e1900 */
[----:B------:R-:W5:Y:S04]  /*0400*/  @!P1 LDG.E R11, desc[UR6][R2.64+0xa00] ;  /* 0x000a0006020b9981 */ /* 0x000f68000c1e1900 */
[----:B------:R-:W5:Y:S04]  /*0410*/  @!P3 LDG.E R12, desc[UR6][R2.64+0xc00] ;  /* 0x000c0006020cb981 */ /* 0x000f68000c1e1900 */
[----:B------:R0:W5:Y:S01]  /*0420*/  @!P2 LDG.E R13, desc[UR6][R2.64+0xe00] ;  /* 0x000e0006020da981 */ /* 0x000162000c1e1900 */
[----:B--2---:R-:W-:-:S02]  /*0430*/  FSETP.NEU.AND P1, PT, |R7|, +INF , PT ;  /* 0x7f8000000700780b */ /* 0x004fc40003f2d200 */
[----:B---3--:R-:W-:Y:S02]  /*0440*/  FSETP.NEU.AND P0, PT, |R16|, +INF , PT ;  /* 0x7f8000001000780b */ /* 0x008fe40003f0d200 */
[----:B------:R-:W-:Y:S02]  /*0450*/  FSEL R14, R7, RZ, P1 ;  /* 0x000000ff070e7208 */ /* 0x000fe40000800000 */
[----:B----4-:R-:W-:Y:S02]  /*0460*/  FSETP.NEU.AND P2, PT, |R8|, +INF , PT ;  /* 0x7f8000000800780b */ /* 0x010fe40003f4d200 */
[----:B------:R-:W-:Y:S02]  /*0470*/  FSEL R7, R16, RZ, P0 ;  /* 0x000000ff10077208 */ /* 0x000fe40000000000 */
[----:B-----5:R-:W-:Y:S02]  /*0480*/  FSETP.NEU.AND P0, PT, |R9|, +INF , PT ;  /* 0x7f8000000900780b */ /* 0x020fe40003f0d200 */
[----:B------:R-:W-:Y:S01]  /*0490*/  FSEL R8, R8, RZ, P2 ;  /* 0x000000ff08087208 */ /* 0x000fe20001000000 */
[----:B------:R-:W-:Y:S01]  /*04a0*/  FADD R7, R7, R14 ;  /* 0x0000000e07077221 */ /* 0x000fe20000000000 */
[----:B------:R-:W-:-:S03]  /*04b0*/  FSEL R14, R9, RZ, P0 ;  /* 0x000000ff090e7208 */ /* 0x000fc60000000000 */
[----:B------:R-:W-:Y:S01]  /*04c0*/  FADD R7, R7, R8 ;  /* 0x0000000807077221 */ /* 0x000fe20000000000 */
[----:B------:R-:W-:-:S03]  /*04d0*/  FSETP.NEU.AND P1, PT, |R10|, +INF , PT ;  /* 0x7f8000000a00780b */ /* 0x000fc60003f2d200 */
[----:B------:R-:W-:Y:S01]  /*04e0*/  FADD R7, R7, R14 ;  /* 0x0000000e07077221 */ /* 0x000fe20000000000 */
[C---:B------:R-:W-:Y:S02]  /*04f0*/  FSETP.NEU.AND P0, PT, |R11|.reuse, +INF , PT ;  /* 0x7f8000000b00780b */ /* 0x040fe40003f0d200 */
[----:B------:R-:W-:Y:S02]  /*0500*/  FSEL R10, R10, RZ, P1 ;  /* 0x000000ff0a0a7208 */ /* 0x000fe40000800000 */
[C---:B------:R-:W-:Y:S02]  /*0510*/  FSETP.NEU.AND P1, PT, |R12|.reuse, +INF , PT ;  /* 0x7f8000000c00780b */ /* 0x040fe40003f2d200 */
[----:B0-----:R-:W-:Y:S01]  /*0520*/  FSEL R2, R11, RZ, P0 ;  /* 0x000000ff0b027208 */ /* 0x001fe20000000000 */
[----:B------:R-:W-:Y:S01]  /*0530*/  FADD R7, R7, R10 ;  /* 0x0000000a07077221 */ /* 0x000fe20000000000 */
[----:B------:R-:W-:Y:S02]  /*0540*/  FSETP.NEU.AND P0, PT, |R13|, +INF , PT ;  /* 0x7f8000000d00780b */ /* 0x000fe40003f0d200 */
[----:B------:R-:W-:Y:S01]  /*0550*/  FSEL R12, R12, RZ, P1 ;  /* 0x000000ff0c0c7208 */ /* 0x000fe20000800000 */
[----:B------:R-:W-:Y:S01]  /*0560*/  FADD R7, R7, R2 ;  /* 0x0000000207077221 */ /* 0x000fe20000000000 */
[----:B------:R-:W-:-:S03]  /*0570*/  FSEL R2, R13, RZ, P0 ;  /* 0x000000ff0d027208 */ /* 0x000fc60000000000 */
[----:B------:R-:W-:-:S04]  /*0580*/  FADD R7, R7, R12 ;  /* 0x0000000c07077221 */ /* 0x000fc80000000000 */
[----:B------:R-:W-:-:S07]  /*0590*/  FADD R2, R2, R7 ;  /* 0x0000000702027221 */ /* 0x000fce0000000000 */
.L_x_23:
[----:B------:R-:W-:Y:S05]  /*05a0*/  BSYNC.RECONVERGENT B0 ;  /* 0x0000000000007941 */ /* 0x000fea0003800200 */
.L_x_22:
[----:B------:R-:W0:Y:S01]  /*05b0*/  S2UR UR5, SR_CgaCtaId ;  /* 0x00000000000579c3 */ /* 0x000e220000008800 */
[----:B------:R-:W-:Y:S01]  /*05c0*/  UMOV UR4, 0x400 ;  /* 0x0000040000047882 */ /* 0x000fe20000000000 */
[C---:B------:R-:W-:Y:S02]  /*05d0*/  ISETP.GT.U32.AND P0, PT, R6.reuse, 0x1ff, PT ;  /* 0x000001ff0600780c */ /* 0x040fe40003f04070 */
[----:B------:R-:W-:Y:S02]  /*05e0*/  ISETP.GT.U32.AND P1, PT, R6, 0xff, PT ;  /* 0x000000ff0600780c */ /* 0x000fe40003f24070 */
[C---:B------:R-:W-:Y:S02]  /*05f0*/  ISETP.LT.U32.OR P0, PT, R15.reuse, 0x400, P0 ;  /* 0x000004000f00780c */ /* 0x040fe40000701470 */
[----:B------:R-:W-:Y:S01]  /*0600*/  ISETP.LT.U32.OR P1, PT, R15, 0x200, P1 ;  /* 0x000002000f00780c */ /* 0x000fe20000f21470 */
[----:B0-----:R-:W-:-:S06]  /*0610*/  ULEA UR4, UR5, UR4, 0x18 ;  /* 0x0000000405047291 */ /* 0x001fcc000f8ec0ff */
[----:B------:R-:W-:-:S05]  /*0620*/  LEA R3, R6, UR4, 0x2 ;  /* 0x0000000406037c11 */ /* 0x000fca000f8e10ff */
[----:B------:R-:W-:Y:S01]  /*0630*/  STS [R3], R2 ;  /* 0x0000000203007388 */ /* 0x000fe20000000800 */
[----:B------:R-:W-:Y:S06]  /*0640*/  BAR.SYNC.DEFER_BLOCKING 0x0 ;  /* 0x0000000000007b1d */ /* 0x000fec0000010000 */
[----:B------:R-:W0:Y:S02]  /*0650*/  @!P0 LDS R7, [R3+0x800] ;  /* 0x0008000003078984 */ /* 0x000e240000000800 */
[----:B0-----:R-:W-:-:S05]  /*0660*/  @!P0 FADD R2, R2, R7 ;  /* 0x0000000702028221 */ /* 0x001fca0000000000 */
[----:B------:R-:W-:Y:S01]  /*0670*/  @!P0 STS [R3], R2 ;  /* 0x0000000203008388 */ /* 0x000fe20000000800 */
[----:B------:R-:W-:Y:S01]  /*0680*/  BAR.SYNC.DEFER_BLOCKING 0x0 ;  /* 0x0000000000007b1d */ /* 0x000fe20000010000 */
[----:B------:R-:W-:-:S04]  /*0690*/  ISETP.GT.U32.AND P0, PT, R6, 0x7f, PT ;  /* 0x0000007f0600780c */ /* 0x000fc80003f04070 */
[----:B------:R-:W-:Y:S01]  /*06a0*/  ISETP.LT.U32.OR P0, PT, R15, 0x100, P0 ;  /* 0x000001000f00780c */ /* 0x000fe20000701470 */
        /* <DEDUP_REMOVED lines=10> */
[----:B------:R-:W-:-:S05]  /*0750*/  ISETP.GT.U32.AND P0, PT, R6, 0x1f, PT ;  /* 0x0000001f0600780c */ /* 0x000fca0003f04070 */
[----:B------:R-:W0:Y:S02]  /*0760*/  @!P1 LDS R7, [R3+0x100] ;  /* 0x0001000003079984 */ /* 0x000e240000000800 */
[----:B0-----:R-:W-:-:S05]  /*0770*/  @!P1 FADD R2, R2, R7 ;  /* 0x0000000702029221 */ /* 0x001fca0000000000 */
[----:B------:R0:W-:Y:S01]  /*0780*/  @!P1 STS [R3], R2 ;  /* 0x0000000203009388 */ /* 0x0001e20000000800 */
[----:B------:R-:W-:Y:S06]  /*0790*/  BAR.SYNC.DEFER_BLOCKING 0x0 ;  /* 0x0000000000007b1d */ /* 0x000fec0000010000 */
[----:B------:R-:W-:Y:S05]  /*07a0*/  @P0 EXIT ;  /* 0x000000000000094d */ /* 0x000fea0003800000 */
[----:B------:R-:W0:Y:S01]  /*07b0*/  LDS R7, [R3+0x80] ;  /* 0x0000800003077984 */ /* 0x000e220000000800 */
[----:B------:R-:W-:Y:S01]  /*07c0*/  ISETP.NE.AND P0, PT, R6, RZ, PT ;  /* 0x000000ff0600720c */ /* 0x000fe20003f05270 */
[----:B0-----:R-:W-:-:S05]  /*07d0*/  FADD R2, R7, R2 ;  /* 0x0000000207027221 */ /* 0x001fca0000000000 */
[----:B------:R-:W-:Y:S04]  /*07e0*/  STS [R3], R2 ;  /* 0x0000000203007388 */ /* 0x000fe80000000800 */
[----:B------:R-:W0:Y:S02]  /*07f0*/  LDS R7, [R3+0x40] ;  /* 0x0000400003077984 */ /* 0x000e240000000800 */
        /* <DEDUP_REMOVED lines=13> */
[----:B------:R0:W-:Y:S01]  /*08d0*/  STS [R3], R7 ;  /* 0x0000000703007388 */ /* 0x0001e20000000800 */
[----:B------:R-:W-:Y:S05]  /*08e0*/  @P0 EXIT ;  /* 0x000000000000094d */ /* 0x000fea0003800000 */
[----:B0-----:R-:W0:Y:S01]  /*08f0*/  LDC.64 R2, c[0x0][0x390] ;  /* 0x0000e400ff027b82 */ /* 0x001e220000000a00 */
[----:B------:R-:W-:-:S04]  /*0900*/  IMAD R5, R4, R0, R5 ;  /* 0x0000000004057224 */ /* 0x000fc800078e0205 */
[----:B0-----:R-:W-:-:S05]  /*0910*/  IMAD.WIDE R2, R5, 0x4, R2 ;  /* 0x0000000405027825 */ /* 0x001fca00078e0202 */
[----:B------:R-:W-:Y:S01]  /*0920*/  STG.E desc[UR6][R2.64], R7 ;  /* 0x0000000702007986 */ /* 0x000fe2000c101906 */
[----:B------:R-:W-:Y:S05]  /*0930*/  EXIT ;  /* 0x000000000000794d */ /* 0x000fea0003800000 */
.L_x_24:
        /* <DEDUP_REMOVED lines=12> */
.L_x_29:


//--------------------- .nv.shared.reserved.0     --------------------------
	.section	.nv.shared.reserved.0,"aw",@nobits
	.weak		__nv_reservedSMEM_offset_0_alias
	.size		__nv_reservedSMEM_offset_0_alias, 0, 64
	.other		__nv_reservedSMEM_offset_0_alias,@"STO_CUDA_RESERVED_SHARED STV_DEFAULT"
__nv_reservedSMEM_offset_0_alias:
	.zero		0
	.zero		64


//--------------------- .nv.shared._Z6getMinPfPiiS_S0_ --------------------------
	.section	.nv.shared._Z6getMinPfPiiS_S0_,"aw",@nobits
	.sectionflags	@""
	.align	4
.nv.shared._Z6getMinPfPiiS_S0_:
	.zero		2048


//--------------------- .nv.shared._Z11calculate_qPfS_iiS_ --------------------------
	.section	.nv.shared._Z11calculate_qPfS_iiS_,"aw",@nobits
	.sectionflags	@""
	.align	4
.nv.shared._Z11calculate_qPfS_iiS_:
	.zero		1152


//--------------------- .nv.shared._Z10sum_level0PfiiS_ --------------------------
	.section	.nv.shared._Z10sum_level0PfiiS_,"aw",@nobits
	.sectionflags	@""
	.align	4
.nv.shared._Z10sum_level0PfiiS_:
	.zero		1536


//--------------------- .nv.constant0._Z6updatePfifii --------------------------
	.section	.nv.constant0._Z6updatePfifii,"a",@progbits
	.sectionflags	@""
	.align	4
.nv.constant0._Z6updatePfifii:
	.zero		920


//--------------------- .nv.constant0._Z6getMinPfPiiS_S0_ --------------------------
	.section	.nv.constant0._Z6getMinPfPiiS_S0_,"a",@progbits
	.sectionflags	@""
	.align	4
.nv.constant0._Z6getMinPfPiiS_S0_:
	.zero		936


//--------------------- .nv.constant0._Z11calculate_qPfS_iiS_ --------------------------
	.section	.nv.constant0._Z11calculate_qPfS_iiS_,"a",@progbits
	.sectionflags	@""
	.align	4
.nv.constant0._Z11calculate_qPfS_iiS_:
	.zero		928


//--------------------- .nv.constant0._Z10sum_level1PfiiS_ --------------------------
	.section	.nv.constant0._Z10sum_level1PfiiS_,"a",@progbits
	.sectionflags	@""
	.align	4
.nv.constant0._Z10sum_level1PfiiS_:
	.zero		920


//--------------------- .nv.constant0._Z10sum_level0PfiiS_ --------------------------
	.section	.nv.constant0._Z10sum_level0PfiiS_,"a",@progbits
	.sectionflags	@""
	.align	4
.nv.constant0._Z10sum_level0PfiiS_:
	.zero		920


//--------------------- SYMBOLS --------------------------

	.type		.nv.reservedSmem.offset0,@object
	.size		.nv.reservedSmem.offset0,0x4
	.type		.nv.reservedSmem.cap,@object
	.size		.nv.reservedSmem.cap,0x4
